	.headerflags	@"EF_CUDA_TEXMODE_UNIFIED EF_CUDA_64BIT_ADDRESS EF_CUDA_SM86 EF_CUDA_VIRTUAL_SM(EF_CUDA_SM86)"
	.elftype	@"ET_EXEC"


//--------------------- .nv.info                  --------------------------
	.section	.nv.info,"",@"SHT_CUDA_INFO"
	.align	4


	//----- nvinfo : EIATTR_REGCOUNT
	.align		4
        /*0000*/ 	.byte	0x04, 0x2f
        /*0002*/ 	.short	(.L_2 - .L_1)
	.align		4
.L_1:
        /*0004*/ 	.word	index@(triton_red_fused__to_copy_add_amax_amin_clamp_mul_native_layer_norm_reciprocal_10)
        /*0008*/ 	.word	0x0000005f


	//----- nvinfo : EIATTR_MIN_STACK_SIZE
	.align		4
.L_2:
        /*000c*/ 	.byte	0x04, 0x12
        /*000e*/ 	.short	(.L_4 - .L_3)
	.align		4
.L_3:
        /*0010*/ 	.word	index@(triton_red_fused__to_copy_add_amax_amin_clamp_mul_native_layer_norm_reciprocal_10)
        /*0014*/ 	.word	0x00000000


	//----- nvinfo : EIATTR_FRAME_SIZE
	.align		4
.L_4:
        /*0018*/ 	.byte	0x04, 0x11
        /*001a*/ 	.short	(.L_6 - .L_5)
	.align		4
.L_5:
        /*001c*/ 	.word	index@(triton_red_fused__to_copy_add_amax_amin_clamp_mul_native_layer_norm_reciprocal_10)
        /*0020*/ 	.word	0x00000000


	//----- nvinfo : EIATTR_MIN_STACK_SIZE
	.align		4
.L_6:
        /*0024*/ 	.byte	0x04, 0x12
        /*0026*/ 	.short	(.L_8 - .L_7)
	.align		4
.L_7:
        /*0028*/ 	.word	index@(triton_red_fused__to_copy_add_amax_amin_clamp_mul_native_layer_norm_reciprocal_10)
        /*002c*/ 	.word	0x00000000
.L_8:


//--------------------- .nv.info.triton_red_fused__to_copy_add_amax_amin_clamp_mul_native_layer_norm_reciprocal_10 --------------------------
	.section	.nv.info.triton_red_fused__to_copy_add_amax_amin_clamp_mul_native_layer_norm_reciprocal_10,"",@"SHT_CUDA_INFO"
	.sectionflags	@""
	.align	4


	//----- nvinfo : EIATTR_CUDA_API_VERSION
	.align		4
        /*0000*/ 	.byte	0x04, 0x37
        /*0002*/ 	.short	(.L_10 - .L_9)
.L_9:
        /*0004*/ 	.word	0x0000007c


	//----- nvinfo : EIATTR_SW2861232_WAR
	.align		4
.L_10:
        /*0008*/ 	.byte	0x01, 0x35
	.zero		2


	//----- nvinfo : EIATTR_PARAM_CBANK
	.align		4
        /*000c*/ 	.byte	0x04, 0x0a
        /*000e*/ 	.short	(.L_12 - .L_11)
	.align		4
.L_11:
        /*0010*/ 	.word	index@(.nv.constant0.triton_red_fused__to_copy_add_amax_amin_clamp_mul_native_layer_norm_reciprocal_10)
        /*0014*/ 	.short	0x0160
        /*0016*/ 	.short	0x0078


	//----- nvinfo : EIATTR_CBANK_PARAM_SIZE
	.align		4
.L_12:
        /*0018*/ 	.byte	0x03, 0x19
        /*001a*/ 	.short	0x0078


	//----- nvinfo : EIATTR_KPARAM_INFO
	.align		4
        /*001c*/ 	.byte	0x04, 0x17
        /*001e*/ 	.short	(.L_14 - .L_13)
.L_13:
        /*0020*/ 	.word	0x00000000
        /*0024*/ 	.short	0x000f
        /*0026*/ 	.short	0x0070
        /*0028*/ 	.byte	0x00, 0xf4, 0x21, 0x00


	//----- nvinfo : EIATTR_KPARAM_INFO
	.align		4
.L_14:
        /*002c*/ 	.byte	0x04, 0x17
        /*002e*/ 	.short	(.L_16 - .L_15)
.L_15:
        /*0030*/ 	.word	0x00000000
        /*0034*/ 	.short	0x000e
        /*0036*/ 	.short	0x006c
        /*0038*/ 	.byte	0x00, 0xf0, 0x11, 0x00


	//----- nvinfo : EIATTR_KPARAM_INFO
	.align		4
.L_16:
        /*003c*/ 	.byte	0x04, 0x17
        /*003e*/ 	.short	(.L_18 - .L_17)
.L_17:
        /*0040*/ 	.word	0x00000000
        /*0044*/ 	.short	0x000d
        /*0046*/ 	.short	0x0068
        /*0048*/ 	.byte	0x00, 0xf0, 0x11, 0x00


	//----- nvinfo : EIATTR_KPARAM_INFO
	.align		4
.L_18:
        /*004c*/ 	.byte	0x04, 0x17
        /*004e*/ 	.short	(.L_20 - .L_19)
.L_19:
        /*0050*/ 	.word	0x00000000
        /*0054*/ 	.short	0x000c
        /*0056*/ 	.short	0x0060
        /*0058*/ 	.byte	0x00, 0xf4, 0x21, 0x00


	//----- nvinfo : EIATTR_KPARAM_INFO
	.align		4
.L_20:
        /*005c*/ 	.byte	0x04, 0x17
        /*005e*/ 	.short	(.L_22 - .L_21)
.L_21:
        /*0060*/ 	.word	0x00000000
        /*0064*/ 	.short	0x000b
        /*0066*/ 	.short	0x0058
        /*0068*/ 	.byte	0x00, 0xf4, 0x21, 0x00


	//----- nvinfo : EIATTR_KPARAM_INFO
	.align		4
.L_22:
        /*006c*/ 	.byte	0x04, 0x17
        /*006e*/ 	.short	(.L_24 - .L_23)
.L_23:
        /*0070*/ 	.word	0x00000000
        /*0074*/ 	.short	0x000a
        /*0076*/ 	.short	0x0050
        /*0078*/ 	.byte	0x00, 0xf4, 0x21, 0x00


	//----- nvinfo : EIATTR_KPARAM_INFO
	.align		4
.L_24:
        /*007c*/ 	.byte	0x04, 0x17
        /*007e*/ 	.short	(.L_26 - .L_25)
.L_25:
        /*0080*/ 	.word	0x00000000
        /*0084*/ 	.short	0x0009
        /*0086*/ 	.short	0x0048
        /*0088*/ 	.byte	0x00, 0xf4, 0x21, 0x00


	//----- nvinfo : EIATTR_KPARAM_INFO
	.align		4
.L_26:
        /*008c*/ 	.byte	0x04, 0x17
        /*008e*/ 	.short	(.L_28 - .L_27)
.L_27:
        /*0090*/ 	.word	0x00000000
        /*0094*/ 	.short	0x0008
        /*0096*/ 	.short	0x0040
        /*0098*/ 	.byte	0x00, 0xf4, 0x21, 0x00


	//----- nvinfo : EIATTR_KPARAM_INFO
	.align		4
.L_28:
        /*009c*/ 	.byte	0x04, 0x17
        /*009e*/ 	.short	(.L_30 - .L_29)
.L_29:
        /*00a0*/ 	.word	0x00000000
        /*00a4*/ 	.short	0x0007
        /*00a6*/ 	.short	0x0038
        /*00a8*/ 	.byte	0x00, 0xf4, 0x21, 0x00


	//----- nvinfo : EIATTR_KPARAM_INFO
	.align		4
.L_30:
        /*00ac*/ 	.byte	0x04, 0x17
        /*00ae*/ 	.short	(.L_32 - .L_31)
.L_31:
        /*00b0*/ 	.word	0x00000000
        /*00b4*/ 	.short	0x0006
        /*00b6*/ 	.short	0x0030
        /*00b8*/ 	.byte	0x00, 0xf4, 0x21, 0x00


	//----- nvinfo : EIATTR_KPARAM_INFO
	.align		4
.L_32:
        /*00bc*/ 	.byte	0x04, 0x17
        /*00be*/ 	.short	(.L_34 - .L_33)
.L_33:
        /*00c0*/ 	.word	0x00000000
        /*00c4*/ 	.short	0x0005
        /*00c6*/ 	.short	0x0028
        /*00c8*/ 	.byte	0x00, 0xf4, 0x21, 0x00


	//----- nvinfo : EIATTR_KPARAM_INFO
	.align		4
.L_34:
        /*00cc*/ 	.byte	0x04, 0x17
        /*00ce*/ 	.short	(.L_36 - .L_35)
.L_35:
        /*00d0*/ 	.word	0x00000000
        /*00d4*/ 	.short	0x0004
        /*00d6*/ 	.short	0x0020
        /*00d8*/ 	.byte	0x00, 0xf4, 0x21, 0x00


	//----- nvinfo : EIATTR_KPARAM_INFO
	.align		4
.L_36:
        /*00dc*/ 	.byte	0x04, 0x17
        /*00de*/ 	.short	(.L_38 - .L_37)
.L_37:
        /*00e0*/ 	.word	0x00000000
        /*00e4*/ 	.short	0x0003
        /*00e6*/ 	.short	0x0018
        /*00e8*/ 	.byte	0x00, 0xf4, 0x21, 0x00


	//----- nvinfo : EIATTR_KPARAM_INFO
	.align		4
.L_38:
        /*00ec*/ 	.byte	0x04, 0x17
        /*00ee*/ 	.short	(.L_40 - .L_39)
.L_39:
        /*00f0*/ 	.word	0x00000000
        /*00f4*/ 	.short	0x0002
        /*00f6*/ 	.short	0x0010
        /*00f8*/ 	.byte	0x00, 0xf4, 0x21, 0x00


	//----- nvinfo : EIATTR_KPARAM_INFO
	.align		4
.L_40:
        /*00fc*/ 	.byte	0x04, 0x17
        /*00fe*/ 	.short	(.L_42 - .L_41)
.L_41:
        /*0100*/ 	.word	0x00000000
        /*0104*/ 	.short	0x0001
        /*0106*/ 	.short	0x0008
        /*0108*/ 	.byte	0x00, 0xf4, 0x21, 0x00


	//----- nvinfo : EIATTR_KPARAM_INFO
	.align		4
.L_42:
        /*010c*/ 	.byte	0x04, 0x17
        /*010e*/ 	.short	(.L_44 - .L_43)
.L_43:
        /*0110*/ 	.word	0x00000000
        /*0114*/ 	.short	0x0000
        /*0116*/ 	.short	0x0000
        /*0118*/ 	.byte	0x00, 0xf4, 0x21, 0x00


	//----- nvinfo : EIATTR_MAXREG_COUNT
	.align		4
.L_44:
        /*011c*/ 	.byte	0x03, 0x1b
        /*011e*/ 	.short	0x0080


	//----- nvinfo : EIATTR_COOP_GROUP_MASK_REGIDS
	.align		4
        /*0120*/ 	.byte	0x04, 0x29
        /*0122*/ 	.short	(.L_46 - .L_45)


	//   ....[0]....
.L_45:
        /*0124*/ 	.word	0xffffffff


	//   ....[1]....
        /*0128*/ 	.word	0xffffffff


	//   ....[2]....
        /*012c*/ 	.word	0xffffffff


	//   ....[3]....
        /*0130*/ 	.word	0xffffffff


	//   ....[4]....
        /*0134*/ 	.word	0xffffffff


	//   ....[5]....
        /*0138*/ 	.word	0xffffffff


	//   ....[6]....
        /*013c*/ 	.word	0xffffffff


	//   ....[7]....
        /*0140*/ 	.word	0xffffffff


	//   ....[8]....
        /*0144*/ 	.word	0xffffffff


	//   ....[9]....
        /*0148*/ 	.word	0xffffffff


	//   ....[10]....
        /*014c*/ 	.word	0xffffffff


	//   ....[11]....
        /*0150*/ 	.word	0xffffffff


	//   ....[12]....
        /*0154*/ 	.word	0xffffffff


	//   ....[13]....
        /*0158*/ 	.word	0xffffffff


	//   ....[14]....
        /*015c*/ 	.word	0xffffffff


	//   ....[15]....
        /*0160*/ 	.word	0xffffffff


	//   ....[16]....
        /*0164*/ 	.word	0xffffffff


	//   ....[17]....
        /*0168*/ 	.word	0xffffffff


	//   ....[18]....
        /*016c*/ 	.word	0xffffffff


	//   ....[19]....
        /*0170*/ 	.word	0xffffffff


	//   ....[20]....
        /*0174*/ 	.word	0xffffffff


	//   ....[21]....
        /*0178*/ 	.word	0xffffffff


	//   ....[22]....
        /*017c*/ 	.word	0xffffffff


	//   ....[23]....
        /*0180*/ 	.word	0xffffffff


	//   ....[24]....
        /*0184*/ 	.word	0xffffffff


	//   ....[25]....
        /*0188*/ 	.word	0xffffffff


	//   ....[26]....
        /*018c*/ 	.word	0xffffffff


	//   ....[27]....
        /*0190*/ 	.word	0xffffffff


	//   ....[28]....
        /*0194*/ 	.word	0xffffffff


	//   ....[29]....
        /*0198*/ 	.word	0xffffffff


	//   ....[30]....
        /*019c*/ 	.word	0xffffffff


	//   ....[31]....
        /*01a0*/ 	.word	0xffffffff


	//   ....[32]....
        /*01a4*/ 	.word	0xffffffff


	//   ....[33]....
        /*01a8*/ 	.word	0xffffffff


	//   ....[34]....
        /*01ac*/ 	.word	0xffffffff


	//   ....[35]....
        /*01b0*/ 	.word	0xffffffff


	//   ....[36]....
        /*01b4*/ 	.word	0xffffffff


	//   ....[37]....
        /*01b8*/ 	.word	0xffffffff


	//   ....[38]....
        /*01bc*/ 	.word	0xffffffff


	//   ....[39]....
        /*01c0*/ 	.word	0xffffffff


	//   ....[40]....
        /*01c4*/ 	.word	0xffffffff


	//   ....[41]....
        /*01c8*/ 	.word	0xffffffff


	//   ....[42]....
        /*01cc*/ 	.word	0xffffffff


	//   ....[43]....
        /*01d0*/ 	.word	0xffffffff


	//   ....[44]....
        /*01d4*/ 	.word	0xffffffff


	//   ....[45]....
        /*01d8*/ 	.word	0xffffffff


	//   ....[46]....
        /*01dc*/ 	.word	0xffffffff


	//   ....[47]....
        /*01e0*/ 	.word	0xffffffff


	//   ....[48]....
        /*01e4*/ 	.word	0xffffffff


	//   ....[49]....
        /*01e8*/ 	.word	0xffffffff


	//   ....[50]....
        /*01ec*/ 	.word	0xffffffff


	//   ....[51]....
        /*01f0*/ 	.word	0xffffffff


	//   ....[52]....
        /*01f4*/ 	.word	0xffffffff


	//   ....[53]....
        /*01f8*/ 	.word	0xffffffff


	//   ....[54]....
        /*01fc*/ 	.word	0xffffffff


	//   ....[55]....
        /*0200*/ 	.word	0xffffffff


	//   ....[56]....
        /*0204*/ 	.word	0xffffffff


	//   ....[57]....
        /*0208*/ 	.word	0xffffffff


	//   ....[58]....
        /*020c*/ 	.word	0xffffffff


	//   ....[59]....
        /*0210*/ 	.word	0xffffffff


	//   ....[60]....
        /*0214*/ 	.word	0xffffffff


	//   ....[61]....
        /*0218*/ 	.word	0xffffffff


	//   ....[62]....
        /*021c*/ 	.word	0xffffffff


	//   ....[63]....
        /*0220*/ 	.word	0xffffffff


	//   ....[64]....
        /*0224*/ 	.word	0xffffffff


	//   ....[65]....
        /*0228*/ 	.word	0xffffffff


	//   ....[66]....
        /*022c*/ 	.word	0xffffffff


	//   ....[67]....
        /*0230*/ 	.word	0xffffffff


	//   ....[68]....
        /*0234*/ 	.word	0xffffffff


	//   ....[69]....
        /*0238*/ 	.word	0xffffffff


	//   ....[70]....
        /*023c*/ 	.word	0xffffffff


	//   ....[71]....
        /*0240*/ 	.word	0xffffffff


	//   ....[72]....
        /*0244*/ 	.word	0xffffffff


	//   ....[73]....
        /*0248*/ 	.word	0xffffffff


	//   ....[74]....
        /*024c*/ 	.word	0xffffffff


	//   ....[75]....
        /*0250*/ 	.word	0xffffffff


	//   ....[76]....
        /*0254*/ 	.word	0xffffffff


	//   ....[77]....
        /*0258*/ 	.word	0xffffffff


	//   ....[78]....
        /*025c*/ 	.word	0xffffffff


	//   ....[79]....
        /*0260*/ 	.word	0xffffffff


	//   ....[80]....
        /*0264*/ 	.word	0xffffffff


	//   ....[81]....
        /*0268*/ 	.word	0xffffffff


	//   ....[82]....
        /*026c*/ 	.word	0xffffffff


	//   ....[83]....
        /*0270*/ 	.word	0xffffffff


	//   ....[84]....
        /*0274*/ 	.word	0xffffffff


	//   ....[85]....
        /*0278*/ 	.word	0xffffffff


	//   ....[86]....
        /*027c*/ 	.word	0xffffffff


	//   ....[87]....
        /*0280*/ 	.word	0xffffffff


	//   ....[88]....
        /*0284*/ 	.word	0xffffffff


	//   ....[89]....
        /*0288*/ 	.word	0xffffffff


	//   ....[90]....
        /*028c*/ 	.word	0xffffffff


	//   ....[91]....
        /*0290*/ 	.word	0xffffffff


	//   ....[92]....
        /*0294*/ 	.word	0xffffffff


	//   ....[93]....
        /*0298*/ 	.word	0xffffffff


	//   ....[94]....
        /*029c*/ 	.word	0xffffffff


	//   ....[95]....
        /*02a0*/ 	.word	0xffffffff


	//   ....[96]....
        /*02a4*/ 	.word	0xffffffff


	//   ....[97]....
        /*02a8*/ 	.word	0xffffffff


	//   ....[98]....
        /*02ac*/ 	.word	0xffffffff


	//   ....[99]....
        /*02b0*/ 	.word	0xffffffff


	//----- nvinfo : EIATTR_COOP_GROUP_INSTR_OFFSETS
	.align		4
.L_46:
        /*02b4*/ 	.byte	0x04, 0x28
        /*02b6*/ 	.short	(.L_48 - .L_47)


	//   ....[0]....
.L_47:
        /*02b8*/ 	.word	0x00002120


	//   ....[1]....
        /*02bc*/ 	.word	0x00002160


	//   ....[2]....
        /*02c0*/ 	.word	0x000021e0


	//   ....[3]....
        /*02c4*/ 	.word	0x00002220


	//   ....[4]....
        /*02c8*/ 	.word	0x000022e0


	//   ....[5]....
        /*02cc*/ 	.word	0x00002320


	//   ....[6]....
        /*02d0*/ 	.word	0x00002390


	//   ....[7]....
        /*02d4*/ 	.word	0x00002400


	//   ....[8]....
        /*02d8*/ 	.word	0x00002600


	//   ....[9]....
        /*02dc*/ 	.word	0x00002640


	//   ....[10]....
        /*02e0*/ 	.word	0x00002700


	//   ....[11]....
        /*02e4*/ 	.word	0x00002820


	//   ....[12]....
        /*02e8*/ 	.word	0x000028d0


	//   ....[13]....
        /*02ec*/ 	.word	0x00002910


	//   ....[14]....
        /*02f0*/ 	.word	0x00002960


	//   ....[15]....
        /*02f4*/ 	.word	0x000029a0


	//   ....[16]....
        /*02f8*/ 	.word	0x00002a40


	//   ....[17]....
        /*02fc*/ 	.word	0x00002a80


	//   ....[18]....
        /*0300*/ 	.word	0x00002ac0


	//   ....[19]....
        /*0304*/ 	.word	0x00002b50


	//   ....[20]....
        /*0308*/ 	.word	0x00002bc0


	//   ....[21]....
        /*030c*/ 	.word	0x00002c20


	//   ....[22]....
        /*0310*/ 	.word	0x00002c60


	//   ....[23]....
        /*0314*/ 	.word	0x00002ca0


	//   ....[24]....
        /*0318*/ 	.word	0x00002ce0


	//   ....[25]....
        /*031c*/ 	.word	0x00002d20


	//   ....[26]....
        /*0320*/ 	.word	0x00002e20


	//   ....[27]....
        /*0324*/ 	.word	0x00002e80


	//   ....[28]....
        /*0328*/ 	.word	0x00002ee0


	//   ....[29]....
        /*032c*/ 	.word	0x00002f20


	//   ....[30]....
        /*0330*/ 	.word	0x00002fa0


	//   ....[31]....
        /*0334*/ 	.word	0x00002fe0


	//   ....[32]....
        /*0338*/ 	.word	0x00003170


	//   ....[33]....
        /*033c*/ 	.word	0x000031b0


	//   ....[34]....
        /*0340*/ 	.word	0x000031f0


	//   ....[35]....
        /*0344*/ 	.word	0x00003230


	//   ....[36]....
        /*0348*/ 	.word	0x00003260


	//   ....[37]....
        /*034c*/ 	.word	0x00003290


	//   ....[38]....
        /*0350*/ 	.word	0x000032d0


	//   ....[39]....
        /*0354*/ 	.word	0x00003300


	//   ....[40]....
        /*0358*/ 	.word	0x000035a0


	//   ....[41]....
        /*035c*/ 	.word	0x000035b0


	//   ....[42]....
        /*0360*/ 	.word	0x000035c0


	//   ....[43]....
        /*0364*/ 	.word	0x00003600


	//   ....[44]....
        /*0368*/ 	.word	0x000036d0


	//   ....[45]....
        /*036c*/ 	.word	0x00003790


	//   ....[46]....
        /*0370*/ 	.word	0x000037c0


	//   ....[47]....
        /*0374*/ 	.word	0x00003800


	//   ....[48]....
        /*0378*/ 	.word	0x000038e0


	//   ....[49]....
        /*037c*/ 	.word	0x00003920


	//   ....[50]....
        /*0380*/ 	.word	0x000039e0


	//   ....[51]....
        /*0384*/ 	.word	0x00003a20


	//   ....[52]....
        /*0388*/ 	.word	0x00004ad0


	//   ....[53]....
        /*038c*/ 	.word	0x00004b10


	//   ....[54]....
        /*0390*/ 	.word	0x00004e30


	//   ....[55]....
        /*0394*/ 	.word	0x000051b0


	//   ....[56]....
        /*0398*/ 	.word	0x00005230


	//   ....[57]....
        /*039c*/ 	.word	0x00005270


	//   ....[58]....
        /*03a0*/ 	.word	0x000052b0


	//   ....[59]....
        /*03a4*/ 	.word	0x000052e0


	//   ....[60]....
        /*03a8*/ 	.word	0x00005320


	//   ....[61]....
        /*03ac*/ 	.word	0x00005360


	//   ....[62]....
        /*03b0*/ 	.word	0x000053a0


	//   ....[63]....
        /*03b4*/ 	.word	0x000053e0


	//   ....[64]....
        /*03b8*/ 	.word	0x00005420


	//   ....[65]....
        /*03bc*/ 	.word	0x00005460


	//   ....[66]....
        /*03c0*/ 	.word	0x000054a0


	//   ....[67]....
        /*03c4*/ 	.word	0x000054e0


	//   ....[68]....
        /*03c8*/ 	.word	0x00005580


	//   ....[69]....
        /*03cc*/ 	.word	0x00005910


	//   ....[70]....
        /*03d0*/ 	.word	0x00005990


	//   ....[71]....
        /*03d4*/ 	.word	0x000059c0


	//   ....[72]....
        /*03d8*/ 	.word	0x00005da0


	//   ....[73]....
        /*03dc*/ 	.word	0x00005e60


	//   ....[74]....
        /*03e0*/ 	.word	0x00005eb0


	//   ....[75]....
        /*03e4*/ 	.word	0x00005ef0


	//   ....[76]....
        /*03e8*/ 	.word	0x00005f20


	//   ....[77]....
        /*03ec*/ 	.word	0x00005f30


	//   ....[78]....
        /*03f0*/ 	.word	0x00005f90


	//   ....[79]....
        /*03f4*/ 	.word	0x00005fd0


	//   ....[80]....
        /*03f8*/ 	.word	0x00006010


	//   ....[81]....
        /*03fc*/ 	.word	0x00006040


	//   ....[82]....
        /*0400*/ 	.word	0x00006070


	//   ....[83]....
        /*0404*/ 	.word	0x000060d0


	//   ....[84]....
        /*0408*/ 	.word	0x00006110


	//   ....[85]....
        /*040c*/ 	.word	0x00006150


	//   ....[86]....
        /*0410*/ 	.word	0x00006190


	//   ....[87]....
        /*0414*/ 	.word	0x000061b0


	//   ....[88]....
        /*0418*/ 	.word	0x00006240


	//   ....[89]....
        /*041c*/ 	.word	0x00006270


	//   ....[90]....
        /*0420*/ 	.word	0x00006300


	//   ....[91]....
        /*0424*/ 	.word	0x00006320


	//   ....[92]....
        /*0428*/ 	.word	0x000063d0


	//   ....[93]....
        /*042c*/ 	.word	0x00006420


	//   ....[94]....
        /*0430*/ 	.word	0x00006430


	//   ....[95]....
        /*0434*/ 	.word	0x00006440


	//   ....[96]....
        /*0438*/ 	.word	0x000065f0


	//   ....[97]....
        /*043c*/ 	.word	0x00006640


	//   ....[98]....
        /*0440*/ 	.word	0x00006680


	//   ....[99]....
        /*0444*/ 	.word	0x000066c0


	//----- nvinfo : EIATTR_EXIT_INSTR_OFFSETS
	.align		4
.L_48:
        /*0448*/ 	.byte	0x04, 0x1c
        /*044a*/ 	.short	(.L_50 - .L_49)


	//   ....[0]....
.L_49:
        /*044c*/ 	.word	0x00008160


	//   ....[1]....
        /*0450*/ 	.word	0x00008180


	//----- nvinfo : EIATTR_REQNTID
	.align		4
.L_50:
        /*0454*/ 	.byte	0x04, 0x10
        /*0456*/ 	.short	(.L_52 - .L_51)
.L_51:
        /*0458*/ 	.word	0x00000200
        /*045c*/ 	.word	0x00000001
        /*0460*/ 	.word	0x00000001
.L_52:


//--------------------- .nv.callgraph             --------------------------
	.section	.nv.callgraph,"",@"SHT_CUDA_CALLGRAPH"
	.align	4
	.sectionentsize	8
	.align		4
        /*0000*/ 	.word	0x00000000
	.align		4
        /*0004*/ 	.word	0xffffffff
	.align		4
        /*0008*/ 	.word	0x00000000
	.align		4
        /*000c*/ 	.word	0xfffffffe
	.align		4
        /*0010*/ 	.word	0x00000000
	.align		4
        /*0014*/ 	.word	0xfffffffd
	.align		4
        /*0018*/ 	.word	0x00000000
	.align		4
        /*001c*/ 	.word	0xfffffffc


//--------------------- .nv.rel.action            --------------------------
	.section	.nv.rel.action,"",@"SHT_CUDA_RELOCINFO"
	.align	8
	.sectionentsize	8
        /*0000*/ 	.byte	0x73, 0x00, 0x00, 0x00, 0x00, 0x00, 0x00, 0x00, 0x00, 0x00, 0x00, 0x11, 0x25, 0x00, 0x05, 0x36


//--------------------- .nv.constant4             --------------------------
	.section	.nv.constant4,"a",@progbits
	.align	8
	.align		8
.nv.constant4:
        /*0000*/ 	.dword	_$_str


//--------------------- .nv.constant0.triton_red_fused__to_copy_add_amax_amin_clamp_mul_native_layer_norm_reciprocal_10 --------------------------
	.section	.nv.constant0.triton_red_fused__to_copy_add_amax_amin_clamp_mul_native_layer_norm_reciprocal_10,"a",@progbits
	.sectionflags	@""
	.align	4
.nv.constant0.triton_red_fused__to_copy_add_amax_amin_clamp_mul_native_layer_norm_reciprocal_10:
	.zero		472


//--------------------- .text.triton_red_fused__to_copy_add_amax_amin_clamp_mul_native_layer_norm_reciprocal_10 --------------------------
	.section	.text.triton_red_fused__to_copy_add_amax_amin_clamp_mul_native_layer_norm_reciprocal_10,"ax",@progbits
	.sectionflags	@"SHF_BARRIERS=1"
	.sectioninfo	@"SHI_REGISTERS=95"
	.align	128
        .global         triton_red_fused__to_copy_add_amax_amin_clamp_mul_native_layer_norm_reciprocal_10
        .type           triton_red_fused__to_copy_add_amax_amin_clamp_mul_native_layer_norm_reciprocal_10,@function
        .size           triton_red_fused__to_copy_add_amax_amin_clamp_mul_native_layer_norm_reciprocal_10,(.L_x_4 - triton_red_fused__to_copy_add_amax_amin_clamp_mul_native_layer_norm_reciprocal_10)
        .other          triton_red_fused__to_copy_add_amax_amin_clamp_mul_native_layer_norm_reciprocal_10,@"STO_CUDA_ENTRY STV_DEFAULT"
triton_red_fused__to_copy_add_amax_amin_clamp_mul_native_layer_norm_reciprocal_10:
.text.triton_red_fused__to_copy_add_amax_amin_clamp_mul_native_layer_norm_reciprocal_10:
[----:B------:R-:W-:Y:S02]  /*0000*/  IMAD.MOV.U32 R1, RZ, RZ, c[0x0][0x28] ;  /* 0x00000a00ff017624 */ /* 0x000fe400078e00ff */
[----:B------:R-:W0:Y:S01]  /*0010*/  S2R R0, SR_TID.X ;  /* 0x0000000000007919 */ /* 0x000e220000002100 */
[----:B------:R-:W-:Y:S01]  /*0020*/  IMAD.MOV.U32 R5, RZ, RZ, 0x2 ;  /* 0x00000002ff057424 */ /* 0x000fe200078e00ff */
[----:B------:R-:W-:Y:S01]  /*0030*/  PRMT R6, RZ, 0x7610, R6 ;  /* 0x00007610ff067816 */ /* 0x000fe20000000006 */
[----:B------:R-:W-:Y:S01]  /*0040*/  ULDC.64 UR4, c[0x0][0x118] ;  /* 0x0000460000047ab9 */ /* 0x000fe20000000a00 */
[----:B------:R-:W1:Y:S01]  /*0050*/  S2R R9, SR_CTAID.X ;  /* 0x0000000000097919 */ /* 0x000e620000002500 */
[----:B0-----:R-:W-:Y:S01]  /*0060*/  SHF.R.U32.HI R18, RZ, 0x7, R0 ;  /* 0x00000007ff127819 */ /* 0x001fe20000011600 */
[----:B-1----:R-:W-:-:S03]  /*0070*/  IMAD.SHL.U32 R19, R9, 0x4, RZ ;  /* 0x0000000409137824 */ /* 0x002fc600078e00ff */
[----:B------:R-:W-:-:S04]  /*0080*/  SGXT.U32 R18, R18, 0x2 ;  /* 0x000000021212781a */ /* 0x000fc80000000000 */
[----:B------:R-:W-:-:S04]  /*0090*/  LOP3.LUT R20, R18, R19, RZ, 0xfc, !PT ;  /* 0x0000001312147212 */ /* 0x000fc800078efcff */
[C---:B------:R-:W-:Y:S01]  /*00a0*/  ISETP.GE.AND P1, PT, R20.reuse, 0xe10, PT ;  /* 0x00000e101400780c */ /* 0x040fe20003f26270 */
[----:B------:R-:W-:Y:S01]  /*00b0*/  IMAD.WIDE R2, R20, R5, c[0x0][0x180] ;  /* 0x0000600014027625 */ /* 0x000fe200078e0205 */
[----:B------:R-:W-:-:S03]  /*00c0*/  PRMT R7, RZ, 0x7610, R7 ;  /* 0x00007610ff077816 */ /* 0x000fc60000000007 */
[----:B------:R-:W-:-:S08]  /*00d0*/  IMAD.WIDE R4, R20, R5, c[0x0][0x188] ;  /* 0x0000620014047625 */ /* 0x000fd000078e0205 */
[----:B------:R0:W2:Y:S04]  /*00e0*/  @!P1 LDG.E.EL.U16 R6, [R2.64] ;  /* 0x0000000402069981 */ /* 0x0000a8000c2e1500 */
[----:B------:R-:W3:Y:S01]  /*00f0*/  @!P1 LDG.E.EL.U16 R7, [R4.64] ;  /* 0x0000000404079981 */ /* 0x000ee2000c2e1500 */
[C---:B------:R-:W-:Y:S01]  /*0100*/  IMAD.SHL.U32 R27, R0.reuse, 0x8, RZ ;  /* 0x00000008001b7824 */ /* 0x040fe200078e00ff */
[C---:B------:R-:W-:Y:S01]  /*0110*/  LOP3.LUT R16, R0.reuse, 0x1ff, RZ, 0xc0, !PT ;  /* 0x000001ff00107812 */ /* 0x040fe200078ec0ff */
[----:B------:R-:W-:Y:S01]  /*0120*/  IMAD R24, R9, 0x4, R18 ;  /* 0x0000000409187824 */ /* 0x000fe200078e0212 */
[----:B------:R-:W-:Y:S01]  /*0130*/  SHF.R.U32.HI R28, RZ, 0x3, R0 ;  /* 0x00000003ff1c7819 */ /* 0x000fe20000011600 */
[----:B------:R-:W-:Y:S01]  /*0140*/  IMAD.MOV.U32 R11, RZ, RZ, 0x4 ;  /* 0x00000004ff0b7424 */ /* 0x000fe200078e00ff */
[C---:B0-----:R-:W-:Y:S01]  /*0150*/  LOP3.LUT R3, R27.reuse, 0x3f8, RZ, 0xc0, !PT ;  /* 0x000003f81b037812 */ /* 0x041fe200078ec0ff */
[----:B------:R-:W-:Y:S01]  /*0160*/  IMAD.MOV.U32 R17, RZ, RZ, 0x8 ;  /* 0x00000008ff117424 */ /* 0x000fe200078e00ff */
[----:B------:R-:W-:Y:S01]  /*0170*/  LOP3.LUT R26, R27, 0xff8, RZ, 0xc0, !PT ;  /* 0x00000ff81b1a7812 */ /* 0x000fe200078ec0ff */
[----:B------:R-:W-:Y:S01]  /*0180*/  IMAD.SHL.U32 R25, R0, 0x2, RZ ;  /* 0x0000000200197824 */ /* 0x000fe200078e00ff */
[----:B------:R-:W-:Y:S01]  /*0190*/  LOP3.LUT R35, R28, 0x30, RZ, 0xc0, !PT ;  /* 0x000000301c237812 */ /* 0x000fe200078ec0ff */
[--C-:B------:R-:W-:Y:S01]  /*01a0*/  IMAD R20, R20, 0xc00, R3.reuse ;  /* 0x00000c0014147824 */ /* 0x100fe200078e0203 */
[----:B------:R-:W-:Y:S01]  /*01b0*/  CS2R R48, SRZ ;  /* 0x0000000000307805 */ /* 0x000fe2000001ff00 */
[----:B------:R-:W-:Y:S01]  /*01c0*/  IMAD R24, R24, 0xc00, R3 ;  /* 0x00000c0018187824 */ /* 0x000fe200078e0203 */
[----:B------:R-:W-:Y:S01]  /*01d0*/  LOP3.LUT R25, R25, 0x3fe, RZ, 0xc0, !PT ;  /* 0x000003fe19197812 */ /* 0x000fe200078ec0ff */
[CC--:B------:R-:W-:Y:S01]  /*01e0*/  IMAD.WIDE.U32 R54, R16.reuse, R11.reuse, c[0x0][0x198] ;  /* 0x0000660010367625 */ /* 0x0c0fe200078e000b */
[----:B------:R-:W-:Y:S01]  /*01f0*/  CS2R R64, SRZ ;  /* 0x0000000000407805 */ /* 0x000fe2000001ff00 */
[----:B------:R-:W-:Y:S01]  /*0200*/  CS2R R46, SRZ ;  /* 0x00000000002e7805 */ /* 0x000fe2000001ff00 */
[----:B------:R-:W-:Y:S01]  /*0210*/  CS2R R62, SRZ ;  /* 0x00000000003e7805 */ /* 0x000fe2000001ff00 */
[CC--:B------:R-:W-:Y:S01]  /*0220*/  IMAD.WIDE.U32 R52, R16.reuse, R11.reuse, c[0x0][0x190] ;  /* 0x0000640010347625 */ /* 0x0c0fe200078e000b */
[----:B------:R-:W-:Y:S01]  /*0230*/  CS2R R44, SRZ ;  /* 0x00000000002c7805 */ /* 0x000fe2000001ff00 */
[----:B------:R-:W-:Y:S01]  /*0240*/  CS2R R42, SRZ ;  /* 0x00000000002a7805 */ /* 0x000fe2000001ff00 */
[----:B------:R-:W-:Y:S01]  /*0250*/  CS2R R40, SRZ ;  /* 0x0000000000287805 */ /* 0x000fe2000001ff00 */
[C---:B------:R-:W-:Y:S01]  /*0260*/  IMAD.WIDE.U32 R2, R16.reuse, R11, c[0x0][0x170] ;  /* 0x00005c0010027625 */ /* 0x040fe200078e000b */
[----:B------:R-:W-:Y:S01]  /*0270*/  CS2R R38, SRZ ;  /* 0x0000000000267805 */ /* 0x000fe2000001ff00 */
[----:B------:R-:W-:Y:S01]  /*0280*/  CS2R R60, SRZ ;  /* 0x00000000003c7805 */ /* 0x000fe2000001ff00 */
[----:B------:R-:W-:Y:S01]  /*0290*/  CS2R R58, SRZ ;  /* 0x00000000003a7805 */ /* 0x000fe2000001ff00 */
[----:B------:R-:W-:Y:S01]  /*02a0*/  IMAD.WIDE.U32 R16, R16, R17, c[0x0][0x168] ;  /* 0x00005a0010107625 */ /* 0x000fe200078e0011 */
[----:B------:R-:W-:Y:S01]  /*02b0*/  IADD3 R34, P4, R2, 0x3000, RZ ;  /* 0x0000300002227810 */ /* 0x000fe20007f9e0ff */
[----:B------:R-:W-:-:S02]  /*02c0*/  CS2R R56, SRZ ;  /* 0x0000000000387805 */ /* 0x000fc4000001ff00 */
[----:B------:R-:W-:Y:S01]  /*02d0*/  IMAD R35, R26, 0x2, R35 ;  /* 0x000000021a237824 */ /* 0x000fe200078e0223 */
[----:B------:R-:W-:Y:S01]  /*02e0*/  IADD3 R32, P5, R16, 0x6000, RZ ;  /* 0x0000600010207810 */ /* 0x000fe20007fbe0ff */
[----:B------:R-:W-:Y:S02]  /*02f0*/  IMAD.SHL.U32 R23, R25, 0x2, RZ ;  /* 0x0000000219177824 */ /* 0x000fe400078e00ff */
[----:B------:R-:W-:Y:S02]  /*0300*/  IMAD.MOV.U32 R51, RZ, RZ, -0x400 ;  /* 0xfffffc00ff337424 */ /* 0x000fe400078e00ff */
[----:B------:R-:W-:Y:S02]  /*0310*/  IMAD.MOV.U32 R50, RZ, RZ, -0x1 ;  /* 0xffffffffff327424 */ /* 0x000fe400078e00ff */
[----:B------:R-:W-:Y:S02]  /*0320*/  IMAD.MOV.U32 R37, RZ, RZ, RZ ;  /* 0x000000ffff257224 */ /* 0x000fe400078e00ff */
[----:B------:R-:W-:-:S02]  /*0330*/  IMAD.MOV.U32 R66, RZ, RZ, RZ ;  /* 0x000000ffff427224 */ /* 0x000fc400078e00ff */
[----:B------:R-:W-:Y:S02]  /*0340*/  IMAD.X R33, RZ, RZ, R3, P4 ;  /* 0x000000ffff217224 */ /* 0x000fe400020e0603 */
[----:B------:R-:W-:Y:S02]  /*0350*/  IMAD.X R31, RZ, RZ, R17, P5 ;  /* 0x000000ffff1f7224 */ /* 0x000fe400028e0611 */
[----:B------:R-:W-:Y:S02]  /*0360*/  IMAD R30, R26, 0x2, R35 ;  /* 0x000000021a1e7824 */ /* 0x000fe400078e0223 */
[----:B------:R-:W-:Y:S02]  /*0370*/  IMAD.IADD R29, R23, 0x1, R23 ;  /* 0x00000001171d7824 */ /* 0x000fe400078e0217 */
[----:B--2---:R-:W-:-:S05]  /*0380*/  IMAD.U32 R8, R6, 0x10000, RZ ;  /* 0x0001000006087824 */ /* 0x004fca00078e00ff */
[----:B------:R-:W-:Y:S01]  /*0390*/  FSETP.GE.AND P0, PT, R8, RZ, PT ;  /* 0x000000ff0800720b */ /* 0x000fe20003f06000 */
[----:B---3--:R-:W-:-:S03]  /*03a0*/  IMAD.U32 R8, R7, 0x10000, RZ ;  /* 0x0001000007087824 */ /* 0x008fc600078e00ff */
[----:B------:R-:W-:Y:S02]  /*03b0*/  SEL R6, R6, RZ, !P0 ;  /* 0x000000ff06067207 */ /* 0x000fe40004000000 */
[----:B------:R-:W-:-:S03]  /*03c0*/  FSETP.GTU.AND P0, PT, R8, RZ, PT ;  /* 0x000000ff0800720b */ /* 0x000fc60003f0c000 */
[----:B------:R-:W-:Y:S01]  /*03d0*/  IMAD.U32 R6, R6, 0x10000, RZ ;  /* 0x0001000006067824 */ /* 0x000fe200078e00ff */
[----:B------:R-:W-:-:S03]  /*03e0*/  SEL R7, R7, RZ, P0 ;  /* 0x000000ff07077207 */ /* 0x000fc60000000000 */
[----:B------:R-:W-:Y:S02]  /*03f0*/  FADD R6, RZ, -R6 ;  /* 0x80000006ff067221 */ /* 0x000fe40000000000 */
[----:B------:R-:W-:-:S03]  /*0400*/  IMAD.U32 R7, R7, 0x10000, RZ ;  /* 0x0001000007077824 */ /* 0x000fc600078e00ff */
[C---:B------:R-:W-:Y:S02]  /*0410*/  FSETP.NAN.AND P2, PT, R6.reuse, R6, PT ;  /* 0x000000060600720b */ /* 0x040fe40003f48000 */
[----:B------:R-:W-:-:S11]  /*0420*/  FSETP.GT.AND P0, PT, R6, R7, PT ;  /* 0x000000070600720b */ /* 0x000fd60003f04000 */
[----:B------:R-:W-:Y:S02]  /*0430*/  @!P2 FSEL R6, R6, R7, P0 ;  /* 0x000000070606a208 */ /* 0x000fe40000000000 */
[----:B------:R-:W-:-:S03]  /*0440*/  ISETP.GE.AND P2, PT, R19, 0xe10, PT ;  /* 0x00000e101300780c */ /* 0x000fc60003f46270 */
[----:B------:R-:W-:-:S05]  /*0450*/  FMUL R36, R6, 0.0078740157186985015869 ;  /* 0x3c01020406247820 */ /* 0x000fca0000400000 */
[C---:B------:R-:W-:Y:S02]  /*0460*/  FSETP.GT.AND P0, PT, R36.reuse, 9.9999997473787516356e-06, PT ;  /* 0x3727c5ac2400780b */ /* 0x040fe40003f04000 */
[----:B------:R-:W-:-:S11]  /*0470*/  FSETP.NAN.AND P3, PT, R36, R36, PT ;  /* 0x000000242400720b */ /* 0x000fd60003f68000 */
[----:B------:R-:W-:Y:S02]  /*0480*/  @!P0 FSEL R36, R36, 9.9999997473787516356e-06, P3 ;  /* 0x3727c5ac24248808 */ /* 0x000fe40001800000 */
.L_x_2:
[----:B------:R-:W-:Y:S01]  /*0490*/  IMAD.IADD R71, R24, 0x1, R51 ;  /* 0x0000000118477824 */ /* 0x000fe200078e0233 */
[----:B------:R-:W-:Y:S01]  /*04a0*/  CS2R R12, SRZ ;  /* 0x00000000000c7805 */ /* 0x000fe2000001ff00 */
[----:B------:R-:W-:Y:S01]  /*04b0*/  IMAD.MOV.U32 R21, RZ, RZ, 0x2 ;  /* 0x00000002ff157424 */ /* 0x000fe200078e00ff */
[----:B------:R-:W-:Y:S02]  /*04c0*/  CS2R R14, SRZ ;  /* 0x00000000000e7805 */ /* 0x000fe4000001ff00 */
[----:B------:R-:W-:-:S05]  /*04d0*/  IADD3 R67, R71, 0x400, RZ ;  /* 0x0000040047437810 */ /* 0x000fca0007ffe0ff */
[----:B------:R-:W-:-:S05]  /*04e0*/  IMAD.WIDE R10, R67, R21, c[0x0][0x160] ;  /* 0x00005800430a7625 */ /* 0x000fca00078e0215 */
[----:B0-----:R0:W2:Y:S01]  /*04f0*/  @!P1 LDG.E.EF.128 R12, [R10.64] ;  /* 0x000000040a0c9981 */ /* 0x0010a2000c0e1d00 */
[----:B------:R-:W-:Y:S01]  /*0500*/  IADD3 R71, R71, 0x404, RZ ;  /* 0x0000040447477810 */ /* 0x000fe20007ffe0ff */
[----:B------:R-:W-:Y:S01]  /*0510*/  IMAD.MOV.U32 R22, RZ, RZ, 0x4 ;  /* 0x00000004ff167424 */ /* 0x000fe200078e00ff */
[----:B------:R-:W-:Y:S01]  /*0520*/  CS2R R4, SRZ ;  /* 0x0000000000047805 */ /* 0x000fe2000001ff00 */
[----:B------:R-:W-:Y:S01]  /*0530*/  BAR.SYNC.DEFER_BLOCKING 0x0 ;  /* 0x0000000000007b1d */ /* 0x000fe20000010000 */
[----:B------:R-:W-:Y:S01]  /*0540*/  CS2R R6, SRZ ;  /* 0x0000000000067805 */ /* 0x000fe2000001ff00 */
[----:B------:R-:W-:Y:S01]  /*0550*/  CS2R R8, SRZ ;  /* 0x0000000000087805 */ /* 0x000fe2000001ff00 */
[----:B------:R-:W-:Y:S01]  /*0560*/  IMAD.WIDE R68, R67, R22, c[0x0][0x178] ;  /* 0x00005e0043447625 */ /* 0x000fe200078e0216 */
[----:B0-----:R-:W-:-:S03]  /*0570*/  CS2R R10, SRZ ;  /* 0x00000000000a7805 */ /* 0x001fc6000001ff00 */
[----:B------:R-:W-:Y:S01]  /*0580*/  IMAD.WIDE R70, R71, R22, c[0x0][0x178] ;  /* 0x00005e0047467625 */ /* 0x000fe200078e0216 */
[----:B--2---:R0:W-:Y:S04]  /*0590*/  STS.128 [R35], R12 ;  /* 0x0000000c23007388 */ /* 0x0041e80000000c00 */
[----:B------:R-:W-:Y:S06]  /*05a0*/  BAR.SYNC.DEFER_BLOCKING 0x0 ;  /* 0x0000000000007b1d */ /* 0x000fec0000010000 */
[----:B------:R-:W2:Y:S04]  /*05b0*/  @!P1 LDG.E.EF.128 R4, [R68.64] ;  /* 0x0000000444049981 */ /* 0x000ea8000c0e1d00 */
[----:B------:R-:W3:Y:S01]  /*05c0*/  @!P1 LDG.E.EF.128 R8, [R70.64] ;  /* 0x0000000446089981 */ /* 0x000ee2000c0e1d00 */
[----:B0-----:R-:W-:-:S02]  /*05d0*/  IMAD.MOV.U32 R14, RZ, RZ, R34 ;  /* 0x000000ffff0e7224 */ /* 0x001fc400078e0022 */
[----:B------:R-:W-:Y:S01]  /*05e0*/  IMAD.MOV.U32 R15, RZ, RZ, R33 ;  /* 0x000000ffff0f7224 */ /* 0x000fe200078e0021 */
[----:B------:R-:W4:Y:S04]  /*05f0*/  LDG.E.EL R80, [R52.64] ;  /* 0x0000000434507981 */ /* 0x000f28000c2e1900 */
[----:B------:R3:W5:Y:S01]  /*0600*/  LDG.E.EL R78, [R14.64] ;  /* 0x000000040e4e7981 */ /* 0x000762000c2e1900 */
[----:B------:R-:W-:-:S03]  /*0610*/  IMAD.MOV.U32 R12, RZ, RZ, R32 ;  /* 0x000000ffff0c7224 */ /* 0x000fc600078e0020 */
[----:B------:R-:W4:Y:S01]  /*0620*/  LDG.E.EL R82, [R54.64] ;  /* 0x0000000436527981 */ /* 0x000f22000c2e1900 */
[----:B------:R-:W-:-:S03]  /*0630*/  IMAD.MOV.U32 R13, RZ, RZ, R31 ;  /* 0x000000ffff0d7224 */ /* 0x000fc600078e001f */
[----:B------:R-:W-:Y:S04]  /*0640*/  LDS R74, [R23] ;  /* 0x00000000174a7984 */ /* 0x000fe80000000800 */
[----:B------:R-:W4:Y:S04]  /*0650*/  LDG.E.EL.64 R12, [R12.64] ;  /* 0x000000040c0c7981 */ /* 0x000f28000c2e1b00 */
[----:B------:R-:W0:Y:S04]  /*0660*/  LDS R75, [R23+0x810] ;  /* 0x00081000174b7984 */ /* 0x000e280000000800 */
[----:B------:R-:W-:Y:S04]  /*0670*/  LDS R76, [R23+0x1020] ;  /* 0x00102000174c7984 */ /* 0x000fe80000000800 */
[----:B------:R-:W1:Y:S01]  /*0680*/  LDS R77, [R23+0x1830] ;  /* 0x00183000174d7984 */ /* 0x000e620000000800 */
[----:B------:R-:W-:-:S04]  /*0690*/  ISETP.NE.U32.AND P0, PT, R51, -0x400, PT ;  /* 0xfffffc003300780c */ /* 0x000fc80003f05070 */
[----:B------:R-:W-:Y:S01]  /*06a0*/  ISETP.NE.AND.EX P0, PT, R50, -0x1, PT, P0 ;  /* 0xffffffff3200780c */ /* 0x000fe20003f05300 */
[----:B------:R-:W-:Y:S01]  /*06b0*/  IMAD.MOV.U32 R85, RZ, RZ, RZ ;  /* 0x000000ffff557224 */ /* 0x000fe200078e00ff */
[----:B------:R-:W-:Y:S01]  /*06c0*/  CS2R R86, SRZ ;  /* 0x0000000000567805 */ /* 0x000fe2000001ff00 */
[----:B------:R-:W-:Y:S01]  /*06d0*/  BAR.SYNC.DEFER_BLOCKING 0x0 ;  /* 0x0000000000007b1d */ /* 0x000fe20000010000 */
[----:B--2---:R-:W-:Y:S02]  /*06e0*/  I2FP.F32.S32 R73, R4 ;  /* 0x0000000400497245 */ /* 0x004fe40000201400 */
[----:B------:R-:W-:Y:S02]  /*06f0*/  I2FP.F32.S32 R5, R5 ;  /* 0x0000000500057245 */ /* 0x000fe40000201400 */
[----:B------:R-:W-:Y:S02]  /*0700*/  I2FP.F32.S32 R69, R6 ;  /* 0x0000000600457245 */ /* 0x000fe40000201400 */
[----:B------:R-:W-:-:S02]  /*0710*/  I2FP.F32.S32 R7, R7 ;  /* 0x0000000700077245 */ /* 0x000fc40000201400 */
[----:B---3--:R-:W-:Y:S02]  /*0720*/  I2FP.F32.S32 R15, R8 ;  /* 0x00000008000f7245 */ /* 0x008fe40000201400 */
[----:B------:R-:W-:Y:S02]  /*0730*/  I2FP.F32.S32 R9, R9 ;  /* 0x0000000900097245 */ /* 0x000fe40000201400 */
[----:B------:R-:W-:Y:S02]  /*0740*/  I2FP.F32.S32 R71, R10 ;  /* 0x0000000a00477245 */ /* 0x000fe40000201400 */
[----:B------:R-:W-:Y:S01]  /*0750*/  I2FP.F32.S32 R11, R11 ;  /* 0x0000000b000b7245 */ /* 0x000fe20000201400 */
[C---:B------:R-:W-:Y:S01]  /*0760*/  FMUL R4, R36.reuse, R73 ;  /* 0x0000004924047220 */ /* 0x040fe20000400000 */
[C---:B------:R-:W-:Y:S01]  /*0770*/  FMUL R5, R36.reuse, R5 ;  /* 0x0000000524057220 */ /* 0x040fe20000400000 */
[C---:B------:R-:W-:Y:S01]  /*0780*/  FMUL R6, R36.reuse, R69 ;  /* 0x0000004524067220 */ /* 0x040fe20000400000 */
[C---:B------:R-:W-:Y:S01]  /*0790*/  FMUL R7, R36.reuse, R7 ;  /* 0x0000000724077220 */ /* 0x040fe20000400000 */
[C---:B------:R-:W-:Y:S01]  /*07a0*/  FMUL R8, R36.reuse, R15 ;  /* 0x0000000f24087220 */ /* 0x040fe20000400000 */
[C---:B------:R-:W-:Y:S01]  /*07b0*/  FMUL R9, R36.reuse, R9 ;  /* 0x0000000924097220 */ /* 0x040fe20000400000 */
[C---:B------:R-:W-:Y:S01]  /*07c0*/  FMUL R10, R36.reuse, R71 ;  /* 0x00000047240a7220 */ /* 0x040fe20000400000 */
[----:B------:R-:W-:Y:S01]  /*07d0*/  FMUL R11, R36, R11 ;  /* 0x0000000b240b7220 */ /* 0x000fe20000400000 */
[----:B------:R2:W-:Y:S04]  /*07e0*/  STS.128 [R30], R4 ;  /* 0x000000041e007388 */ /* 0x0005e80000000c00 */
[----:B------:R3:W-:Y:S04]  /*07f0*/  STS.128 [R30+0x10], R8 ;  /* 0x000010081e007388 */ /* 0x0007e80000000c00 */
[----:B------:R-:W-:Y:S06]  /*0800*/  BAR.SYNC.DEFER_BLOCKING 0x0 ;  /* 0x0000000000007b1d */ /* 0x000fec0000010000 */
[----:B------:R-:W1:Y:S04]  /*0810*/  LDS.64 R70, [R29+0x1010] ;  /* 0x001010001d467984 */ /* 0x000e680000000a00 */
[----:B------:R-:W1:Y:S04]  /*0820*/  LDS.64 R72, [R29] ;  /* 0x000000001d487984 */ /* 0x000e680000000a00 */
[----:B------:R-:W1:Y:S04]  /*0830*/  LDS.64 R14, [R29+0x2020] ;  /* 0x002020001d0e7984 */ /* 0x000e680000000a00 */
[----:B------:R-:W1:Y:S01]  /*0840*/  LDS.64 R68, [R29+0x3030] ;  /* 0x003030001d447984 */ /* 0x000e620000000a00 */
[C---:B-----5:R-:W-:Y:S01]  /*0850*/  PRMT R79, R78.reuse, 0x7632, R79 ;  /* 0x000076324e4f7816 */ /* 0x060fe2000000004f */
[----:B------:R-:W-:Y:S01]  /*0860*/  IMAD.U32 R83, R78, 0x10000, RZ ;  /* 0x000100004e537824 */ /* 0x000fe200078e00ff */
[----:B----4-:R-:W-:-:S02]  /*0870*/  PRMT R78, R80, 0x7632, R78 ;  /* 0x00007632504e7816 */ /* 0x010fc4000000004e */
[----:B--2---:R-:W-:Y:S01]  /*0880*/  PRMT R4, R82, 0x7632, R4 ;  /* 0x0000763252047816 */ /* 0x004fe20000000004 */
[----:B------:R-:W-:Y:S01]  /*0890*/  IMAD.U32 R6, R79, 0x10000, RZ ;  /* 0x000100004f067824 */ /* 0x000fe200078e00ff */
[----:B0-----:R-:W-:Y:S01]  /*08a0*/  PRMT R5, R75, 0x7632, R5 ;  /* 0x000076324b057816 */ /* 0x001fe20000000005 */
[----:B------:R-:W-:Y:S02]  /*08b0*/  IMAD.U32 R78, R78, 0x10000, RZ ;  /* 0x000100004e4e7824 */ /* 0x000fe400078e00ff */
[----:B---3--:R-:W-:Y:S01]  /*08c0*/  IMAD.U32 R9, R4, 0x10000, RZ ;  /* 0x0001000004097824 */ /* 0x008fe200078e00ff */
[----:B------:R-:W-:Y:S01]  /*08d0*/  FADD R13, R13, R6 ;  /* 0x000000060d0d7221 */ /* 0x000fe20000000000 */
[----:B------:R-:W-:Y:S01]  /*08e0*/  IMAD.U32 R7, R5, 0x10000, RZ ;  /* 0x0001000005077824 */ /* 0x000fe200078e00ff */
[----:B------:R-:W-:Y:S01]  /*08f0*/  PRMT R4, R74, 0x7632, R4 ;  /* 0x000076324a047816 */ /* 0x000fe20000000004 */
[----:B------:R-:W-:Y:S01]  /*0900*/  IMAD.U32 R81, R80, 0x10000, RZ ;  /* 0x0001000050517824 */ /* 0x000fe200078e00ff */
[----:B-1----:R-:W-:Y:S01]  /*0910*/  PRMT R10, R77, 0x7632, R10 ;  /* 0x000076324d0a7816 */ /* 0x002fe2000000000a */
[----:B------:R-:W-:Y:S01]  /*0920*/  IMAD.U32 R82, R82, 0x10000, RZ ;  /* 0x0001000052527824 */ /* 0x000fe200078e00ff */
[----:B------:R-:W-:Y:S01]  /*0930*/  FADD R11, R12, R83 ;  /* 0x000000530c0b7221 */ /* 0x000fe20000000000 */
[----:B------:R-:W-:Y:S01]  /*0940*/  IMAD.U32 R4, R4, 0x10000, RZ ;  /* 0x0001000004047824 */ /* 0x000fe200078e00ff */
[----:B------:R-:W-:-:S04]  /*0950*/  FFMA R8, R78, R71, R9 ;  /* 0x000000474e087223 */ /* 0x000fc80000000009 */
[----:B------:R-:W-:Y:S01]  /*0960*/  FFMA R7, R13, R8, R7 ;  /* 0x000000080d077223 */ /* 0x000fe20000000007 */
[----:B------:R-:W-:Y:S01]  /*0970*/  PRMT R8, R76, 0x7632, R8 ;  /* 0x000076324c087816 */ /* 0x000fe20000000008 */
[C-C-:B------:R-:W-:Y:S01]  /*0980*/  FFMA R73, R78.reuse, R73, R9.reuse ;  /* 0x000000494e497223 */ /* 0x140fe20000000009 */
[--C-:B------:R-:W-:Y:S01]  /*0990*/  FFMA R12, R78, R15, R9.reuse ;  /* 0x0000000f4e0c7223 */ /* 0x100fe20000000009 */
[C-C-:B------:R-:W-:Y:S01]  /*09a0*/  FFMA R72, R81.reuse, R72, R82.reuse ;  /* 0x0000004851487223 */ /* 0x140fe20000000052 */
[----:B------:R-:W-:Y:S01]  /*09b0*/  IMAD.U32 R74, R74, 0x10000, RZ ;  /* 0x000100004a4a7824 */ /* 0x000fe200078e00ff */
[----:B------:R-:W-:Y:S01]  /*09c0*/  FFMA R69, R78, R69, R9 ;  /* 0x000000454e457223 */ /* 0x000fe20000000009 */
[----:B------:R-:W-:Y:S01]  /*09d0*/  IMAD.U32 R9, R8, 0x10000, RZ ;  /* 0x0001000008097824 */ /* 0x000fe200078e00ff */
[--C-:B------:R-:W-:Y:S01]  /*09e0*/  FFMA R71, R81, R70, R82.reuse ;  /* 0x0000004651477223 */ /* 0x100fe20000000052 */
[----:B------:R-:W-:Y:S01]  /*09f0*/  IMAD.U32 R6, R75, 0x10000, RZ ;  /* 0x000100004b067824 */ /* 0x000fe200078e00ff */
[C-C-:B------:R-:W-:Y:S01]  /*0a00*/  FFMA R14, R81.reuse, R14, R82.reuse ;  /* 0x0000000e510e7223 */ /* 0x140fe20000000052 */
[----:B------:R-:W-:Y:S01]  /*0a10*/  IMAD.U32 R8, R76, 0x10000, RZ ;  /* 0x000100004c087824 */ /* 0x000fe200078e00ff */
[----:B------:R-:W-:Y:S01]  /*0a20*/  FFMA R68, R81, R68, R82 ;  /* 0x0000004451447223 */ /* 0x000fe20000000052 */
[----:B------:R-:W-:-:S02]  /*0a30*/  IMAD.U32 R10, R10, 0x10000, RZ ;  /* 0x000100000a0a7824 */ /* 0x000fc400078e00ff */
[----:B------:R-:W-:Y:S01]  /*0a40*/  IMAD.U32 R77, R77, 0x10000, RZ ;  /* 0x000100004d4d7824 */ /* 0x000fe200078e00ff */
[----:B------:R-:W-:Y:S01]  /*0a50*/  FFMA R5, R13, R73, R4 ;  /* 0x000000490d057223 */ /* 0x000fe20000000004 */
[C---:B------:R-:W-:Y:S01]  /*0a60*/  FFMA R4, R11.reuse, R72, R74 ;  /* 0x000000480b047223 */ /* 0x040fe2000000004a */
[----:B------:R-:W-:Y:S01]  /*0a70*/  FFMA R6, R11, R71, R6 ;  /* 0x000000470b067223 */ /* 0x000fe20000000006 */
[----:B------:R-:W-:Y:S01]  /*0a80*/  FFMA R9, R13, R12, R9 ;  /* 0x0000000c0d097223 */ /* 0x000fe20000000009 */
[----:B------:R-:W-:Y:S01]  /*0a90*/  FFMA R8, R11, R14, R8 ;  /* 0x0000000e0b087223 */ /* 0x000fe20000000008 */
[----:B------:R-:W-:Y:S01]  /*0aa0*/  FFMA R69, R13, R69, R10 ;  /* 0x000000450d457223 */ /* 0x000fe2000000000a */
[----:B------:R-:W-:Y:S01]  /*0ab0*/  FFMA R68, R11, R68, R77 ;  /* 0x000000440b447223 */ /* 0x000fe2000000004d */
[----:B------:R-:W-:Y:S01]  /*0ac0*/  IMAD.MOV.U32 R12, RZ, RZ, 0x3f800000 ;  /* 0x3f800000ff0c7424 */ /* 0x000fe200078e00ff */
[----:B------:R-:W-:Y:S01]  /*0ad0*/  CS2R R70, SRZ ;  /* 0x0000000000467805 */ /* 0x000fe2000001ff00 */
[----:B------:R-:W-:-:S02]  /*0ae0*/  IMAD.MOV.U32 R75, RZ, RZ, RZ ;  /* 0x000000ffff4b7224 */ /* 0x000fc400078e00ff */
[----:B------:R-:W-:Y:S02]  /*0af0*/  IMAD.MOV.U32 R72, RZ, RZ, RZ ;  /* 0x000000ffff487224 */ /* 0x000fe400078e00ff */
[----:B------:R-:W-:Y:S02]  /*0b00*/  IMAD.MOV.U32 R82, RZ, RZ, RZ ;  /* 0x000000ffff527224 */ /* 0x000fe400078e00ff */
[----:B------:R-:W-:Y:S02]  /*0b10*/  IMAD.MOV.U32 R15, RZ, RZ, 0x3f800000 ;  /* 0x3f800000ff0f7424 */ /* 0x000fe400078e00ff */
[----:B------:R-:W-:Y:S02]  /*0b20*/  IMAD.MOV.U32 R14, RZ, RZ, 0x3f800000 ;  /* 0x3f800000ff0e7424 */ /* 0x000fe400078e00ff */
[----:B------:R-:W-:Y:S02]  /*0b30*/  IMAD.MOV.U32 R10, RZ, RZ, 0x3f800000 ;  /* 0x3f800000ff0a7424 */ /* 0x000fe400078e00ff */
[----:B------:R-:W-:-:S02]  /*0b40*/  IMAD.MOV.U32 R13, RZ, RZ, 0x3f800000 ;  /* 0x3f800000ff0d7424 */ /* 0x000fc400078e00ff */
[----:B------:R-:W-:Y:S02]  /*0b50*/  IMAD.MOV.U32 R11, RZ, RZ, 0x3f800000 ;  /* 0x3f800000ff0b7424 */ /* 0x000fe400078e00ff */
[----:B------:R-:W-:Y:S02]  /*0b60*/  IMAD.MOV.U32 R78, RZ, RZ, 0x3f800000 ;  /* 0x3f800000ff4e7424 */ /* 0x000fe400078e00ff */
[----:B------:R-:W-:Y:S02]  /*0b70*/  IMAD.MOV.U32 R74, RZ, RZ, 0x3f800000 ;  /* 0x3f800000ff4a7424 */ /* 0x000fe400078e00ff */
[----:B------:R-:W-:Y:S02]  /*0b80*/  IMAD.MOV.U32 R73, RZ, RZ, R4 ;  /* 0x000000ffff497224 */ /* 0x000fe400078e0004 */
[----:B------:R-:W-:Y:S02]  /*0b90*/  IMAD.MOV.U32 R76, RZ, RZ, R5 ;  /* 0x000000ffff4c7224 */ /* 0x000fe400078e0005 */
[----:B------:R-:W-:-:S02]  /*0ba0*/  IMAD.MOV.U32 R77, RZ, RZ, R6 ;  /* 0x000000ffff4d7224 */ /* 0x000fc400078e0006 */
[----:B------:R-:W-:Y:S02]  /*0bb0*/  IMAD.MOV.U32 R79, RZ, RZ, R7 ;  /* 0x000000ffff4f7224 */ /* 0x000fe400078e0007 */
[----:B------:R-:W-:Y:S02]  /*0bc0*/  IMAD.MOV.U32 R80, RZ, RZ, R8 ;  /* 0x000000ffff507224 */ /* 0x000fe400078e0008 */
[----:B------:R-:W-:Y:S02]  /*0bd0*/  IMAD.MOV.U32 R81, RZ, RZ, R9 ;  /* 0x000000ffff517224 */ /* 0x000fe400078e0009 */
[----:B------:R-:W-:Y:S02]  /*0be0*/  IMAD.MOV.U32 R83, RZ, RZ, R68 ;  /* 0x000000ffff537224 */ /* 0x000fe400078e0044 */
[----:B------:R-:W-:Y:S01]  /*0bf0*/  IMAD.MOV.U32 R84, RZ, RZ, R69 ;  /* 0x000000ffff547224 */ /* 0x000fe200078e0045 */
[----:B------:R-:W-:Y:S05]  /*0c00*/  @!P0 BRA `(.L_x_0) ;  /* 0x0000070000008947 */ /* 0x000fea0003800000 */
[----:B------:R-:W-:Y:S01]  /*0c10*/  FADD R12, R49, 1 ;  /* 0x3f800000310c7421 */ /* 0x000fe20000000000 */
[----:B------:R-:W-:Y:S01]  /*0c20*/  FADD R71, R4, -R62 ;  /* 0x8000003e04477221 */ /* 0x000fe20000000000 */
[----:B------:R-:W-:Y:S01]  /*0c30*/  FADD R15, R48, 1 ;  /* 0x3f800000300f7421 */ /* 0x000fe20000000000 */
[----:B------:R-:W-:Y:S01]  /*0c40*/  FADD R14, R65, 1 ;  /* 0x3f800000410e7421 */ /* 0x000fe20000000000 */
[C---:B------:R-:W-:Y:S01]  /*0c50*/  FMUL R73, R12.reuse, 0.25 ;  /* 0x3e8000000c497820 */ /* 0x040fe20000400000 */
[----:B------:R-:W-:Y:S01]  /*0c60*/  FMUL R74, R71, 0.25 ;  /* 0x3e800000474a7820 */ /* 0x000fe20000400000 */
[----:B------:R-:W-:Y:S01]  /*0c70*/  FSETP.GT.AND P3, PT, |R12|, 8.50705917302346158658e+37, PT ;  /* 0x7e8000000c00780b */ /* 0x000fe20003f64200 */
[----:B------:R-:W-:Y:S01]  /*0c80*/  FADD R75, R6, -R61 ;  /* 0x8000003d064b7221 */ /* 0x000fe20000000000 */
[C---:B------:R-:W-:Y:S01]  /*0c90*/  FSETP.GEU.AND P6, PT, |R15|.reuse, 1.175494350822287508e-38, PT ;  /* 0x008000000f00780b */ /* 0x040fe20003fce200 */
[----:B------:R-:W-:Y:S01]  /*0ca0*/  FMUL R76, R15, 0.25 ;  /* 0x3e8000000f4c7820 */ /* 0x000fe20000400000 */
[----:B------:R-:W-:Y:S01]  /*0cb0*/  FSEL R73, R73, R12, P3 ;  /* 0x0000000c49497208 */ /* 0x000fe20001800000 */
[----:B------:R-:W-:Y:S01]  /*0cc0*/  FMUL R79, R14, 0.25 ;  /* 0x3e8000000e4f7820 */ /* 0x000fe20000400000 */
[----:B------:R-:W-:Y:S01]  /*0cd0*/  FSEL R74, R74, R71, P3 ;  /* 0x000000474a4a7208 */ /* 0x000fe20001800000 */
[----:B------:R-:W-:Y:S01]  /*0ce0*/  FADD R70, R5, -R66 ;  /* 0x8000004205467221 */ /* 0x000fe20000000000 */
[----:B------:R-:W-:Y:S01]  /*0cf0*/  FSETP.GEU.AND P3, PT, |R14|, 1.175494350822287508e-38, PT ;  /* 0x008000000e00780b */ /* 0x000fe20003f6e200 */
[----:B------:R-:W-:Y:S01]  /*0d00*/  FMUL R80, R75, 0.25 ;  /* 0x3e8000004b507820 */ /* 0x000fe20000400000 */
[----:B------:R-:W-:Y:S01]  /*0d10*/  FSETP.GEU.AND P0, PT, |R12|, 1.175494350822287508e-38, PT ;  /* 0x008000000c00780b */ /* 0x000fe20003f0e200 */
[----:B------:R-:W-:Y:S01]  /*0d20*/  FADD R13, R64, 1 ;  /* 0x3f800000400d7421 */ /* 0x000fe20000000000 */
[----:B------:R-:W-:Y:S01]  /*0d30*/  FSETP.GT.AND P4, PT, |R15|, 8.50705917302346158658e+37, PT ;  /* 0x7e8000000f00780b */ /* 0x000fe20003f84200 */
[----:B------:R-:W-:Y:S01]  /*0d40*/  FMUL R77, R70, 0.25 ;  /* 0x3e800000464d7820 */ /* 0x000fe20000400000 */
[----:B------:R-:W-:Y:S01]  /*0d50*/  FSETP.GT.AND P5, PT, |R14|, 8.50705917302346158658e+37, PT ;  /* 0x7e8000000e00780b */ /* 0x000fe20003fa4200 */
[----:B------:R-:W-:Y:S01]  /*0d60*/  FADD R10, R47, 1 ;  /* 0x3f8000002f0a7421 */ /* 0x000fe20000000000 */
[----:B------:R-:W-:Y:S01]  /*0d70*/  FSEL R76, R76, R15, P4 ;  /* 0x0000000f4c4c7208 */ /* 0x000fe20002000000 */
[----:B------:R-:W-:Y:S01]  /*0d80*/  FADD R72, R7, -R60 ;  /* 0x8000003c07487221 */ /* 0x000fe20000000000 */
[----:B------:R-:W-:Y:S01]  /*0d90*/  FSEL R79, R79, R14, P5 ;  /* 0x0000000e4f4f7208 */ /* 0x000fe20002800000 */
[----:B------:R-:W-:Y:S01]  /*0da0*/  FADD R11, R46, 1 ;  /* 0x3f8000002e0b7421 */ /* 0x000fe20000000000 */
[----:B------:R-:W-:Y:S01]  /*0db0*/  FSEL R81, R80, R75, P5 ;  /* 0x0000004b50517208 */ /* 0x000fe20002800000 */
[----:B------:R-:W-:Y:S01]  /*0dc0*/  @!P6 FMUL R76, R76, 16777216 ;  /* 0x4b8000004c4ce820 */ /* 0x000fe20000400000 */
[----:B------:R-:W-:Y:S01]  /*0dd0*/  FMUL R82, R13, 0.25 ;  /* 0x3e8000000d527820 */ /* 0x000fe20000400000 */
[----:B------:R-:W-:Y:S01]  /*0de0*/  @!P3 FMUL R79, R79, 16777216 ;  /* 0x4b8000004f4fb820 */ /* 0x000fe20000400000 */
[----:B------:R-:W-:Y:S01]  /*0df0*/  @!P0 FMUL R73, R73, 16777216 ;  /* 0x4b80000049498820 */ /* 0x000fe20000400000 */
[----:B------:R-:W-:Y:S01]  /*0e00*/  @!P0 FMUL R74, R74, 16777216 ;  /* 0x4b8000004a4a8820 */ /* 0x000fe20000400000 */
[----:B------:R-:W-:Y:S01]  /*0e10*/  FSEL R78, R77, R70, P4 ;  /* 0x000000464d4e7208 */ /* 0x000fe20002000000 */
[----:B------:R-:W-:Y:S01]  /*0e20*/  FMUL R83, R10, 0.25 ;  /* 0x3e8000000a537820 */ /* 0x000fe20000400000 */
[----:B------:R-:W-:Y:S01]  /*0e30*/  FSETP.GT.AND P5, PT, |R13|, 8.50705917302346158658e+37, PT ;  /* 0x7e8000000d00780b */ /* 0x000fe20003fa4200 */
[----:B------:R-:W-:Y:S01]  /*0e40*/  FMUL R85, R72, 0.25 ;  /* 0x3e80000048557820 */ /* 0x000fe20000400000 */
[C---:B------:R-:W-:Y:S01]  /*0e50*/  FSETP.GT.AND P0, PT, |R10|.reuse, 8.50705917302346158658e+37, PT ;  /* 0x7e8000000a00780b */ /* 0x040fe20003f04200 */
[----:B------:R0:W1:Y:S01]  /*0e60*/  MUFU.RCP R77, R76 ;  /* 0x0000004c004d7308 */ /* 0x0000620000001000 */
[----:B------:R-:W-:Y:S01]  /*0e70*/  @!P3 FMUL R81, R81, 16777216 ;  /* 0x4b8000005151b820 */ /* 0x000fe20000400000 */
[----:B------:R-:W-:Y:S01]  /*0e80*/  FSETP.GEU.AND P4, PT, |R10|, 1.175494350822287508e-38, PT ;  /* 0x008000000a00780b */ /* 0x000fe20003f8e200 */
[----:B------:R-:W-:Y:S01]  /*0e90*/  @!P6 FMUL R78, R78, 16777216 ;  /* 0x4b8000004e4ee820 */ /* 0x000fe20000400000 */
[----:B------:R-:W-:Y:S01]  /*0ea0*/  FSETP.GEU.AND P3, PT, |R11|, 1.175494350822287508e-38, PT ;  /* 0x008000000b00780b */ /* 0x000fe20003f6e200 */
[----:B------:R-:W-:Y:S01]  /*0eb0*/  FADD R86, R9, -R58 ;  /* 0x8000003a09567221 */ /* 0x000fe20000000000 */
[----:B------:R-:W-:-:S02]  /*0ec0*/  FSEL R84, R82, R13, P5 ;  /* 0x0000000d52547208 */ /* 0x000fc40002800000 */
[----:B------:R2:W3:Y:S01]  /*0ed0*/  MUFU.RCP R80, R79 ;  /* 0x0000004f00507308 */ /* 0x0004e20000001000 */
[----:B------:R-:W-:Y:S01]  /*0ee0*/  FSEL R83, R83, R10, P0 ;  /* 0x0000000a53537208 */ /* 0x000fe20000000000 */
[----:B0-----:R-:W-:Y:S01]  /*0ef0*/  FMUL R76, R11, 0.25 ;  /* 0x3e8000000b4c7820 */ /* 0x001fe20000400000 */
[----:B------:R-:W-:Y:S01]  /*0f00*/  FSEL R82, R85, R72, P0 ;  /* 0x0000004855527208 */ /* 0x000fe20000000000 */
[----:B------:R-:W-:Y:S01]  /*0f10*/  FADD R85, R8, -R59 ;  /* 0x8000003b08557221 */ /* 0x000fe20000000000 */
[----:B------:R-:W-:Y:S02]  /*0f20*/  FSETP.GT.AND P0, PT, |R11|, 8.50705917302346158658e+37, PT ;  /* 0x7e8000000b00780b */ /* 0x000fe40003f04200 */
[----:B------:R-:W-:Y:S01]  /*0f30*/  @!P4 FMUL R83, R83, 16777216 ;  /* 0x4b8000005353c820 */ /* 0x000fe20000400000 */
[----:B------:R-:W0:Y:S01]  /*0f40*/  MUFU.RCP R73, R73 ;  /* 0x0000004900497308 */ /* 0x000e220000001000 */
[----:B------:R-:W-:Y:S01]  /*0f50*/  FSEL R87, R76, R11, P0 ;  /* 0x0000000b4c577208 */ /* 0x000fe20000000000 */
[----:B-1----:R-:W-:Y:S01]  /*0f60*/  FFMA R76, R77, R78, R66 ;  /* 0x0000004e4d4c7223 */ /* 0x002fe20000000042 */
[----:B--2---:R-:W-:Y:S01]  /*0f70*/  FMUL R79, R86, 0.25 ;  /* 0x3e800000564f7820 */ /* 0x004fe20000400000 */
[----:B------:R-:W-:Y:S01]  /*0f80*/  FSETP.GEU.AND P6, PT, |R13|, 1.175494350822287508e-38, PT ;  /* 0x008000000d00780b */ /* 0x000fe20003fce200 */
[----:B------:R-:W-:Y:S01]  /*0f90*/  @!P4 FMUL R82, R82, 16777216 ;  /* 0x4b8000005252c820 */ /* 0x000fe20000400000 */
[----:B------:R-:W-:Y:S01]  /*0fa0*/  @!P3 FMUL R87, R87, 16777216 ;  /* 0x4b8000005757b820 */ /* 0x000fe20000400000 */
[----:B---3--:R-:W-:Y:S01]  /*0fb0*/  FFMA R77, R80, R81, R61 ;  /* 0x00000051504d7223 */ /* 0x008fe2000000003d */
[----:B------:R-:W1:Y:S01]  /*0fc0*/  MUFU.RCP R83, R83 ;  /* 0x0000005300537308 */ /* 0x000e620000001000 */
[----:B------:R-:W-:-:S05]  /*0fd0*/  FSEL R78, R79, R86, P0 ;  /* 0x000000564f4e7208 */ /* 0x000fca0000000000 */
[----:B------:R-:W-:Y:S01]  /*0fe0*/  @!P3 FMUL R78, R78, 16777216 ;  /* 0x4b8000004e4eb820 */ /* 0x000fe20000400000 */
[----:B0-----:R-:W-:Y:S01]  /*0ff0*/  FFMA R73, R73, R74, R62 ;  /* 0x0000004a49497223 */ /* 0x001fe2000000003e */
[----:B------:R0:W2:Y:S01]  /*1000*/  MUFU.RCP R81, R87 ;  /* 0x0000005700517308 */ /* 0x0000a20000001000 */
[----:B------:R-:W-:Y:S01]  /*1010*/  FMUL R74, R85, 0.25 ;  /* 0x3e800000554a7820 */ /* 0x000fe20000400000 */
[----:B------:R-:W-:-:S04]  /*1020*/  @!P6 FMUL R84, R84, 16777216 ;  /* 0x4b8000005454e820 */ /* 0x000fc80000400000 */
[----:B------:R-:W-:Y:S01]  /*1030*/  FSEL R80, R74, R85, P5 ;  /* 0x000000554a507208 */ /* 0x000fe20002800000 */
[----:B------:R-:W-:Y:S01]  /*1040*/  FADD R74, R45, 1 ;  /* 0x3f8000002d4a7421 */ /* 0x000fe20000000000 */
[----:B-1----:R-:W-:Y:S01]  /*1050*/  FFMA R79, R83, R82, R60 ;  /* 0x00000052534f7223 */ /* 0x002fe2000000003c */
[----:B------:R-:W1:Y:S01]  /*1060*/  MUFU.RCP R84, R84 ;  /* 0x0000005400547308 */ /* 0x000e620000001000 */
[----:B------:R-:W-:Y:S01]  /*1070*/  FADD R82, R69, -R56 ;  /* 0x8000003845527221 */ /* 0x000fe20000000000 */
[C---:B------:R-:W-:Y:S01]  /*1080*/  FMUL R83, R74.reuse, 0.25 ;  /* 0x3e8000004a537820 */ /* 0x040fe20000400000 */
[----:B------:R-:W-:Y:S01]  /*1090*/  FSETP.GT.AND P3, PT, |R74|, 8.50705917302346158658e+37, PT ;  /* 0x7e8000004a00780b */ /* 0x000fe20003f64200 */
[----:B------:R-:W-:Y:S01]  /*10a0*/  @!P6 FMUL R80, R80, 16777216 ;  /* 0x4b8000005050e820 */ /* 0x000fe20000400000 */
[----:B------:R-:W-:Y:S01]  /*10b0*/  FSETP.GEU.AND P5, PT, |R74|, 1.175494350822287508e-38, PT ;  /* 0x008000004a00780b */ /* 0x000fe20003fae200 */
[----:B0-----:R-:W-:Y:S01]  /*10c0*/  FADD R87, R68, -R57 ;  /* 0x8000003944577221 */ /* 0x001fe20000000000 */
[----:B--2---:R-:W-:Y:S01]  /*10d0*/  FFMA R81, R81, R78, R58 ;  /* 0x0000004e51517223 */ /* 0x004fe2000000003a */
[----:B------:R-:W-:Y:S01]  /*10e0*/  FADD R78, R63, 1 ;  /* 0x3f8000003f4e7421 */ /* 0x000fe20000000000 */
[----:B------:R-:W-:-:S03]  /*10f0*/  FSEL R89, R83, R74, P3 ;  /* 0x0000004a53597208 */ /* 0x000fc60001800000 */
[C---:B------:R-:W-:Y:S01]  /*1100*/  FMUL R83, R78.reuse, 0.25 ;  /* 0x3e8000004e537820 */ /* 0x040fe20000400000 */
[C---:B------:R-:W-:Y:S02]  /*1110*/  FSETP.GEU.AND P4, PT, |R78|.reuse, 1.175494350822287508e-38, PT ;  /* 0x008000004e00780b */ /* 0x040fe40003f8e200 */
[----:B------:R-:W-:Y:S01]  /*1120*/  FSETP.GT.AND P0, PT, |R78|, 8.50705917302346158658e+37, PT ;  /* 0x7e8000004e00780b */ /* 0x000fe20003f04200 */
[----:B-1----:R-:W-:Y:S01]  /*1130*/  FFMA R80, R84, R80, R59 ;  /* 0x0000005054507223 */ /* 0x002fe2000000003b */
[----:B------:R-:W-:Y:S01]  /*1140*/  FMUL R84, R87, 0.25 ;  /* 0x3e80000057547820 */ /* 0x000fe20000400000 */
[----:B------:R-:W-:Y:S01]  /*1150*/  @!P5 FMUL R89, R89, 16777216 ;  /* 0x4b8000005959d820 */ /* 0x000fe20000400000 */
[----:B------:R-:W-:Y:S01]  /*1160*/  FSEL R88, R83, R78, P0 ;  /* 0x0000004e53587208 */ /* 0x000fe20000000000 */
[----:B------:R-:W-:-:S04]  /*1170*/  FMUL R83, R82, 0.25 ;  /* 0x3e80000052537820 */ /* 0x000fc80000400000 */
[----:B------:R-:W0:Y:S01]  /*1180*/  MUFU.RCP R89, R89 ;  /* 0x0000005900597308 */ /* 0x000e220000001000 */
[----:B------:R-:W-:Y:S01]  /*1190*/  FSEL R90, R83, R82, P3 ;  /* 0x00000052535a7208 */ /* 0x000fe20001800000 */
[----:B------:R-:W-:Y:S01]  /*11a0*/  @!P4 FMUL R88, R88, 16777216 ;  /* 0x4b8000005858c820 */ /* 0x000fe20000400000 */
[----:B------:R-:W-:-:S03]  /*11b0*/  FSEL R83, R84, R87, P0 ;  /* 0x0000005754537208 */ /* 0x000fc60000000000 */
[----:B------:R-:W-:Y:S02]  /*11c0*/  @!P5 FMUL R90, R90, 16777216 ;  /* 0x4b8000005a5ad820 */ /* 0x000fe40000400000 */
[----:B------:R-:W1:Y:S01]  /*11d0*/  MUFU.RCP R88, R88 ;  /* 0x0000005800587308 */ /* 0x000e620000001000 */
[----:B------:R-:W-:Y:S01]  /*11e0*/  @!P4 FMUL R83, R83, 16777216 ;  /* 0x4b8000005353c820 */ /* 0x000fe20000400000 */
[----:B0-----:R-:W-:-:S04]  /*11f0*/  FFMA R84, R89, R90, R56 ;  /* 0x0000005a59547223 */ /* 0x001fc80000000038 */
[----:B------:R-:W-:Y:S01]  /*1200*/  FADD R89, R69, -R84 ;  /* 0x8000005445597221 */ /* 0x000fe20000000000 */
[----:B-1----:R-:W-:Y:S01]  /*1210*/  FFMA R83, R88, R83, R57 ;  /* 0x0000005358537223 */ /* 0x002fe20000000039 */
[----:B------:R-:W-:Y:S02]  /*1220*/  FADD R88, R9, -R81 ;  /* 0x8000005109587221 */ /* 0x000fe40000000000 */
[----:B------:R-:W-:Y:S01]  /*1230*/  FFMA R82, R82, R89, R37 ;  /* 0x0000005952527223 */ /* 0x000fe20000000025 */
[----:B------:R-:W-:Y:S01]  /*1240*/  FADD R89, R68, -R83 ;  /* 0x8000005344597221 */ /* 0x000fe20000000000 */
[----:B------:R-:W-:Y:S01]  /*1250*/  FFMA R86, R86, R88, R39 ;  /* 0x0000005856567223 */ /* 0x000fe20000000027 */
[----:B------:R-:W-:Y:S02]  /*1260*/  FADD R88, R8, -R80 ;  /* 0x8000005008587221 */ /* 0x000fe40000000000 */
[----:B------:R-:W-:Y:S02]  /*1270*/  FFMA R87, R87, R89, R38 ;  /* 0x0000005957577223 */ /* 0x000fe40000000026 */
[----:B------:R-:W-:Y:S01]  /*1280*/  FFMA R85, R85, R88, R40 ;  /* 0x0000005855557223 */ /* 0x000fe20000000028 */
[----:B------:R-:W-:-:S04]  /*1290*/  FADD R88, R7, -R79 ;  /* 0x8000004f07587221 */ /* 0x000fc80000000000 */
[----:B------:R-:W-:Y:S01]  /*12a0*/  FFMA R72, R72, R88, R41 ;  /* 0x0000005848487223 */ /* 0x000fe20000000029 */
[----:B------:R-:W-:-:S04]  /*12b0*/  FADD R88, R6, -R77 ;  /* 0x8000004d06587221 */ /* 0x000fc80000000000 */
[----:B------:R-:W-:Y:S01]  /*12c0*/  FFMA R75, R75, R88, R42 ;  /* 0x000000584b4b7223 */ /* 0x000fe2000000002a */
[----:B------:R-:W-:-:S04]  /*12d0*/  FADD R88, R5, -R76 ;  /* 0x8000004c05587221 */ /* 0x000fc80000000000 */
[----:B------:R-:W-:Y:S01]  /*12e0*/  FFMA R70, R70, R88, R43 ;  /* 0x0000005846467223 */ /* 0x000fe2000000002b */
[----:B------:R-:W-:-:S04]  /*12f0*/  FADD R88, R4, -R73 ;  /* 0x8000004904587221 */ /* 0x000fc80000000000 */
[----:B------:R-:W-:Y:S01]  /*1300*/  FFMA R71, R71, R88, R44 ;  /* 0x0000005847477223 */ /* 0x000fe2000000002c */
.L_x_0:
[----:B------:R-:W-:Y:S01]  /*1310*/  BAR.SYNC.DEFER_BLOCKING 0x0 ;  /* 0x0000000000007b1d */ /* 0x000fe20000010000 */
[----:B------:R-:W-:Y:S02]  /*1320*/  F2FP.BF16.PACK_AB R88, R5, R4 ;  /* 0x000000040558723e */ /* 0x000fe400000010ff */
[----:B------:R-:W-:Y:S02]  /*1330*/  F2FP.BF16.PACK_AB R90, R7, R6 ;  /* 0x00000006075a723e */ /* 0x000fe400000010ff */
[----:B------:R-:W-:Y:S02]  /*1340*/  F2FP.BF16.PACK_AB R92, R9, R8 ;  /* 0x00000008095c723e */ /* 0x000fe400000010ff */
[----:B------:R-:W-:Y:S02]  /*1350*/  F2FP.BF16.PACK_AB R68, R69, R68 ;  /* 0x000000444544723e */ /* 0x000fe400000010ff */
[----:B------:R-:W-:Y:S02]  /*1360*/  FSEL R69, R76, R66, !P2 ;  /* 0x000000424c457208 */ /* 0x000fe40005000000 */
[----:B------:R-:W-:-:S02]  /*1370*/  SHF.R.S32.HI R66, RZ, 0x1f, R67 ;  /* 0x0000001fff427819 */ /* 0x000fc40000011443 */
[C---:B------:R-:W-:Y:S02]  /*1380*/  LEA R8, P0, R67.reuse, c[0x0][0x1a0], 0x1 ;  /* 0x0000680043087a11 */ /* 0x040fe400078008ff */
[----:B------:R-:W-:Y:S02]  /*1390*/  FSEL R74, R74, R45, !P2 ;  /* 0x0000002d4a4a7208 */ /* 0x000fe40005000000 */
[----:B------:R-:W-:Y:S01]  /*13a0*/  LEA.HI.X R9, R67, c[0x0][0x1a4], R66, 0x1, P0 ;  /* 0x0000690043097a11 */ /* 0x000fe200000f0c42 */
[----:B------:R-:W-:Y:S01]  /*13b0*/  IMAD.MOV.U32 R66, RZ, RZ, R69 ;  /* 0x000000ffff427224 */ /* 0x000fe200078e0045 */
[----:B------:R-:W-:Y:S01]  /*13c0*/  IADD3 R51, P0, R51, 0x400, RZ ;  /* 0x0000040033337810 */ /* 0x000fe20007f1e0ff */
[----:B------:R-:W-:Y:S01]  /*13d0*/  IMAD.MOV.U32 R45, RZ, RZ, R74 ;  /* 0x000000ffff2d7224 */ /* 0x000fe200078e004a */
[----:B------:R-:W-:Y:S02]  /*13e0*/  IADD3 R34, P6, R34, 0x800, RZ ;  /* 0x0000080022227810 */ /* 0x000fe40007fde0ff */
[----:B------:R-:W-:Y:S01]  /*13f0*/  IADD3 R32, P3, R32, 0x1000, RZ ;  /* 0x0000100020207810 */ /* 0x000fe20007f7e0ff */
[----:B------:R-:W-:Y:S01]  /*1400*/  STS [R23], R88 ;  /* 0x0000005817007388 */ /* 0x000fe20000000800 */
[----:B------:R-:W-:Y:S01]  /*1410*/  IMAD.X R50, RZ, RZ, R50, P0 ;  /* 0x000000ffff327224 */ /* 0x000fe200000e0632 */
[----:B------:R-:W-:Y:S01]  /*1420*/  ISETP.GE.U32.AND P0, PT, R51, 0x800, PT ;  /* 0x000008003300780c */ /* 0x000fe20003f06070 */
[----:B------:R-:W-:Y:S01]  /*1430*/  IMAD.X R33, RZ, RZ, R33, P6 ;  /* 0x000000ffff217224 */ /* 0x000fe200030e0621 */
[----:B------:R-:W-:Y:S01]  /*1440*/  STS [R23+0x810], R90 ;  /* 0x0008105a17007388 */ /* 0x000fe20000000800 */
[----:B------:R-:W-:Y:S01]  /*1450*/  IADD3 R54, P4, R54, 0x800, RZ ;  /* 0x0000080036367810 */ /* 0x000fe20007f9e0ff */
[----:B------:R-:W-:Y:S01]  /*1460*/  IMAD.X R31, RZ, RZ, R31, P3 ;  /* 0x000000ffff1f7224 */ /* 0x000fe200018e061f */
[----:B------:R-:W-:Y:S01]  /*1470*/  ISETP.GE.U32.AND.EX P0, PT, R50, RZ, PT, P0 ;  /* 0x000000ff3200720c */ /* 0x000fe20003f06100 */
[----:B------:R-:W-:Y:S01]  /*1480*/  STS [R23+0x1020], R92 ;  /* 0x0010205c17007388 */ /* 0x000fe20000000800 */
[----:B------:R-:W-:Y:S01]  /*1490*/  IADD3 R52, P5, R52, 0x800, RZ ;  /* 0x0000080034347810 */ /* 0x000fe20007fbe0ff */
[----:B------:R-:W-:Y:S01]  /*14a0*/  IMAD.X R55, RZ, RZ, R55, P4 ;  /* 0x000000ffff377224 */ /* 0x000fe200020e0637 */
[----:B------:R-:W-:Y:S01]  /*14b0*/  FSEL R47, R10, R47, !P2 ;  /* 0x0000002f0a2f7208 */ /* 0x000fe20005000000 */
[----:B------:R-:W-:Y:S01]  /*14c0*/  STS [R23+0x1830], R68 ;  /* 0x0018304417007388 */ /* 0x000fe20000000800 */
[----:B------:R-:W-:Y:S01]  /*14d0*/  FSEL R61, R77, R61, !P2 ;  /* 0x0000003d4d3d7208 */ /* 0x000fe20005000000 */
[----:B------:R-:W-:Y:S01]  /*14e0*/  IMAD.MOV.U32 R10, RZ, RZ, 0x3f800000 ;  /* 0x3f800000ff0a7424 */ /* 0x000fe200078e00ff */
[----:B------:R-:W-:Y:S01]  /*14f0*/  FSEL R60, R79, R60, !P2 ;  /* 0x0000003c4f3c7208 */ /* 0x000fe20005000000 */
[----:B------:R-:W-:Y:S01]  /*1500*/  BAR.SYNC.DEFER_BLOCKING 0x0 ;  /* 0x0000000000007b1d */ /* 0x000fe20000010000 */
[----:B------:R-:W-:Y:S01]  /*1510*/  FSEL R59, R80, R59, !P2 ;  /* 0x0000003b503b7208 */ /* 0x000fe20005000000 */
[----:B------:R-:W-:Y:S01]  /*1520*/  IMAD.X R53, RZ, RZ, R53, P5 ;  /* 0x000000ffff357224 */ /* 0x000fe200028e0635 */
[----:B------:R-:W-:-:S02]  /*1530*/  FSEL R58, R81, R58, !P2 ;  /* 0x0000003a513a7208 */ /* 0x000fc40005000000 */
[----:B------:R-:W-:Y:S02]  /*1540*/  FSEL R57, R83, R57, !P2 ;  /* 0x0000003953397208 */ /* 0x000fe40005000000 */
[----:B------:R-:W-:Y:S02]  /*1550*/  FSEL R56, R84, R56, !P2 ;  /* 0x0000003854387208 */ /* 0x000fe40005000000 */
[----:B------:R-:W-:Y:S02]  /*1560*/  FSEL R44, R71, R44, !P2 ;  /* 0x0000002c472c7208 */ /* 0x000fe40005000000 */
[----:B------:R-:W-:Y:S02]  /*1570*/  FSEL R43, R70, R43, !P2 ;  /* 0x0000002b462b7208 */ /* 0x000fe40005000000 */
[----:B------:R-:W-:Y:S02]  /*1580*/  FSEL R42, R75, R42, !P2 ;  /* 0x0000002a4b2a7208 */ /* 0x000fe40005000000 */
[----:B------:R-:W-:-:S02]  /*1590*/  FSEL R41, R72, R41, !P2 ;  /* 0x0000002948297208 */ /* 0x000fc40005000000 */
[----:B------:R-:W-:Y:S02]  /*15a0*/  FSEL R40, R85, R40, !P2 ;  /* 0x0000002855287208 */ /* 0x000fe40005000000 */
[----:B------:R-:W-:Y:S02]  /*15b0*/  FSEL R39, R86, R39, !P2 ;  /* 0x0000002756277208 */ /* 0x000fe40005000000 */
[----:B------:R-:W-:Y:S02]  /*15c0*/  FSEL R38, R87, R38, !P2 ;  /* 0x0000002657267208 */ /* 0x000fe40005000000 */
[----:B------:R-:W-:Y:S01]  /*15d0*/  FSEL R37, R82, R37, !P2 ;  /* 0x0000002552257208 */ /* 0x000fe20005000000 */
[----:B------:R-:W0:Y:S01]  /*15e0*/  LDS.128 R4, [R35] ;  /* 0x0000000023047984 */ /* 0x000e220000000c00 */
[----:B------:R-:W-:Y:S02]  /*15f0*/  FSEL R49, R12, R49, !P2 ;  /* 0x000000310c317208 */ /* 0x000fe40005000000 */
[----:B------:R-:W-:-:S02]  /*1600*/  FSEL R48, R15, R48, !P2 ;  /* 0x000000300f307208 */ /* 0x000fc40005000000 */
[----:B------:R-:W-:Y:S02]  /*1610*/  FSEL R65, R14, R65, !P2 ;  /* 0x000000410e417208 */ /* 0x000fe40005000000 */
[----:B------:R-:W-:Y:S02]  /*1620*/  FSEL R64, R13, R64, !P2 ;  /* 0x000000400d407208 */ /* 0x000fe40005000000 */
[----:B------:R-:W-:Y:S02]  /*1630*/  FSEL R46, R11, R46, !P2 ;  /* 0x0000002e0b2e7208 */ /* 0x000fe40005000000 */
[----:B------:R-:W-:Y:S02]  /*1640*/  FSEL R63, R78, R63, !P2 ;  /* 0x0000003f4e3f7208 */ /* 0x000fe40005000000 */
[----:B------:R-:W-:Y:S01]  /*1650*/  FSEL R62, R73, R62, !P2 ;  /* 0x0000003e493e7208 */ /* 0x000fe20005000000 */
[----:B0-----:R0:W-:Y:S01]  /*1660*/  @!P1 STG.E.128 [R8.64], R4 ;  /* 0x0000000408009986 */ /* 0x0011e2000c101d04 */
[----:B------:R-:W-:Y:S01]  /*1670*/  @P0 CALL.REL.NOINC `(.L_x_1) ;  /* 0x0000001000000944 */ /* 0x000fe20003c00000 */
[----:B------:R-:W-:Y:S05]  /*1680*/  BRA `(.L_x_2) ;  /* 0xffffee0000007947 */ /* 0x000fea000383ffff */
.L_x_1:
[----:B------:R-:W-:-:S01]  /*1690*/  NOP ;  /* 0x0000000000007918 */ /* 0x000fc20000000000 */
[----:B------:R-:W-:Y:S01]  /*16a0*/  FADD R15, R49, R48 ;  /* 0x00000030310f7221 */ /* 0x000fe20000000000 */
[----:B------:R-:W-:Y:S01]  /*16b0*/  FADD R29, -R62, R69 ;  /* 0x000000453e1d7221 */ /* 0x000fe20000000100 */
[----:B------:R-:W-:Y:S01]  /*16c0*/  FADD R14, R65, R47 ;  /* 0x0000002f410e7221 */ /* 0x000fe20000000000 */
[----:B0-----:R-:W-:Y:S01]  /*16d0*/  FMUL R9, R47, 0.25 ;  /* 0x3e8000002f097820 */ /* 0x001fe20000400000 */
[----:B------:R-:W-:Y:S01]  /*16e0*/  FMUL R4, R48, 0.25 ;  /* 0x3e80000030047820 */ /* 0x000fe20000400000 */
[----:B------:R-:W-:Y:S01]  /*16f0*/  FMUL R5, R29, R29 ;  /* 0x0000001d1d057220 */ /* 0x000fe20000400000 */
[C---:B------:R-:W-:Y:S01]  /*1700*/  FSETP.GEU.AND P4, PT, |R15|.reuse, 1.175494350822287508e-38, PT ;  /* 0x008000000f00780b */ /* 0x040fe20003f8e200 */
[----:B------:R-:W-:Y:S01]  /*1710*/  FMUL R30, R15, 0.25 ;  /* 0x3e8000000f1e7820 */ /* 0x000fe20000400000 */
[----:B------:R-:W-:Y:S01]  /*1720*/  FSETP.GT.AND P5, PT, |R14|, 8.50705917302346158658e+37, PT ;  /* 0x7e8000000e00780b */ /* 0x000fe20003fa4200 */
[----:B------:R-:W-:Y:S01]  /*1730*/  FMUL R33, R49, R5 ;  /* 0x0000000531217220 */ /* 0x000fe20000400000 */
[----:B------:R-:W-:Y:S01]  /*1740*/  FSETP.GT.AND P0, PT, |R15|, 8.50705917302346158658e+37, PT ;  /* 0x7e8000000f00780b */ /* 0x000fe20003f04200 */
[----:B------:R-:W-:Y:S01]  /*1750*/  FADD R5, R64, R46 ;  /* 0x0000002e40057221 */ /* 0x000fe20000000000 */
[----:B------:R-:W-:Y:S01]  /*1760*/  FADD R39, R40, R39 ;  /* 0x0000002728277221 */ /* 0x000fe20000000000 */
[----:B------:R-:W-:Y:S01]  /*1770*/  FSEL R40, R9, R47, P5 ;  /* 0x0000002f09287208 */ /* 0x000fe20002800000 */
[----:B------:R-:W-:Y:S01]  /*1780*/  FADD R34, R44, R43 ;  /* 0x0000002b2c227221 */ /* 0x000fe20000000000 */
[----:B------:R-:W-:Y:S01]  /*1790*/  FSEL R32, R4, R48, P0 ;  /* 0x0000003004207208 */ /* 0x000fe20000000000 */
[----:B------:R-:W-:Y:S01]  /*17a0*/  FMUL R11, R46, 0.25 ;  /* 0x3e8000002e0b7820 */ /* 0x000fe20000400000 */
[----:B------:R-:W-:Y:S01]  /*17b0*/  FSEL R9, R30, R15, P0 ;  /* 0x0000000f1e097208 */ /* 0x000fe20000000000 */
[C---:B------:R-:W-:Y:S01]  /*17c0*/  FMUL R44, R5.reuse, 0.25 ;  /* 0x3e800000052c7820 */ /* 0x040fe20000400000 */
[----:B------:R-:W-:Y:S01]  /*17d0*/  FSETP.GEU.AND P0, PT, |R5|, 1.175494350822287508e-38, PT ;  /* 0x008000000500780b */ /* 0x000fe20003f0e200 */
[C---:B------:R-:W-:Y:S01]  /*17e0*/  FMUL R35, R14.reuse, 0.25 ;  /* 0x3e8000000e237820 */ /* 0x040fe20000400000 */
[----:B------:R-:W-:Y:S01]  /*17f0*/  FSETP.GEU.AND P3, PT, |R14|, 1.175494350822287508e-38, PT ;  /* 0x008000000e00780b */ /* 0x000fe20003f6e200 */
[----:B------:R-:W-:Y:S01]  /*1800*/  @!P4 FMUL R9, R9, 16777216 ;  /* 0x4b8000000909c820 */ /* 0x000fe20000400000 */
[----:B------:R-:W-:Y:S01]  /*1810*/  FSETP.GT.AND P6, PT, |R5|, 8.50705917302346158658e+37, PT ;  /* 0x7e8000000500780b */ /* 0x000fe20003fc4200 */
[----:B------:R-:W-:Y:S01]  /*1820*/  FADD R4, R63, R74 ;  /* 0x0000004a3f047221 */ /* 0x000fe20000000000 */
[----:B------:R-:W-:Y:S01]  /*1830*/  FADD R36, R42, R41 ;  /* 0x000000292a247221 */ /* 0x000fe20000000000 */
[----:B------:R0:W1:Y:S01]  /*1840*/  MUFU.RCP R31, R9 ;  /* 0x00000009001f7308 */ /* 0x0000620000001000 */
[----:B------:R-:W-:Y:S01]  /*1850*/  FSEL R41, R44, R5, P6 ;  /* 0x000000052c297208 */ /* 0x000fe20003000000 */
[----:B------:R-:W-:Y:S01]  /*1860*/  FMUL R13, R74, 0.25 ;  /* 0x3e8000004a0d7820 */ /* 0x000fe20000400000 */
[----:B------:R-:W-:Y:S01]  /*1870*/  FSEL R46, R11, R46, P6 ;  /* 0x0000002e0b2e7208 */ /* 0x000fe20003000000 */
[C---:B------:R-:W-:Y:S01]  /*1880*/  FMUL R43, R4.reuse, 0.25 ;  /* 0x3e800000042b7820 */ /* 0x040fe20000400000 */
[----:B------:R-:W-:Y:S01]  /*1890*/  FSEL R12, R35, R14, P5 ;  /* 0x0000000e230c7208 */ /* 0x000fe20002800000 */
[----:B------:R-:W-:Y:S01]  /*18a0*/  @!P0 FMUL R41, R41, 16777216 ;  /* 0x4b80000029298820 */ /* 0x000fe20000400000 */
[----:B------:R-:W-:Y:S01]  /*18b0*/  FSETP.GT.AND P5, PT, |R4|, 8.50705917302346158658e+37, PT ;  /* 0x7e8000000400780b */ /* 0x000fe20003fa4200 */
[----:B------:R-:W-:Y:S01]  /*18c0*/  @!P0 FMUL R46, R46, 16777216 ;  /* 0x4b8000002e2e8820 */ /* 0x000fe20000400000 */
[----:B0-----:R-:W-:Y:S01]  /*18d0*/  FADD R9, R14, R14 ;  /* 0x0000000e0e097221 */ /* 0x001fe20000000000 */
[----:B------:R-:W-:Y:S01]  /*18e0*/  FSETP.GEU.AND P6, PT, |R4|, 1.175494350822287508e-38, PT ;  /* 0x008000000400780b */ /* 0x000fe20003fce200 */
[----:B------:R-:W-:Y:S01]  /*18f0*/  @!P3 FMUL R12, R12, 16777216 ;  /* 0x4b8000000c0cb820 */ /* 0x000fe20000400000 */
[----:B------:R-:W-:Y:S01]  /*1900*/  FSEL R48, R13, R74, P5 ;  /* 0x0000004a0d307208 */ /* 0x000fe20002800000 */
[----:B------:R-:W-:Y:S01]  /*1910*/  FADD R13, R15, R15 ;  /* 0x0000000f0f0d7221 */ /* 0x000fe20000000000 */
[C---:B------:R-:W-:Y:S01]  /*1920*/  FSETP.GEU.AND P0, PT, |R9|.reuse, 1.175494350822287508e-38, PT ;  /* 0x008000000900780b */ /* 0x040fe20003f0e200 */
[----:B------:R-:W-:Y:S01]  /*1930*/  @!P3 FMUL R40, R40, 16777216 ;  /* 0x4b8000002828b820 */ /* 0x000fe20000400000 */
[----:B------:R-:W-:Y:S01]  /*1940*/  FMUL R70, R9, 0.25 ;  /* 0x3e80000009467820 */ /* 0x000fe20000400000 */
[----:B------:R-:W-:Y:S01]  /*1950*/  FSEL R45, R43, R4, P5 ;  /* 0x000000042b2d7208 */ /* 0x000fe20002800000 */
[----:B------:R-:W-:Y:S01]  /*1960*/  FADD R11, R5, R5 ;  /* 0x00000005050b7221 */ /* 0x000fe20000000000 */
[----:B------:R-:W-:Y:S01]  /*1970*/  FSETP.GT.AND P3, PT, |R9|, 8.50705917302346158658e+37, PT ;  /* 0x7e8000000900780b */ /* 0x000fe20003f64200 */
[----:B------:R-:W-:Y:S01]  /*1980*/  @!P4 FMUL R32, R32, 16777216 ;  /* 0x4b8000002020c820 */ /* 0x000fe20000400000 */
[C---:B------:R-:W-:Y:S01]  /*1990*/  FSETP.GEU.AND P4, PT, |R13|.reuse, 1.175494350822287508e-38, PT ;  /* 0x008000000d00780b */ /* 0x040fe20003f8e200 */
[C---:B------:R-:W-:Y:S01]  /*19a0*/  FMUL R50, R13.reuse, 0.25 ;  /* 0x3e8000000d327820 */ /* 0x040fe20000400000 */
[----:B------:R-:W-:Y:S01]  /*19b0*/  FSEL R53, R70, R9, P3 ;  /* 0x0000000946357208 */ /* 0x000fe20001800000 */
[----:B------:R-:W-:Y:S01]  /*19c0*/  FADD R38, R38, R37 ;  /* 0x0000002526267221 */ /* 0x000fe20000000000 */
[----:B------:R-:W-:Y:S01]  /*19d0*/  FSETP.GT.AND P5, PT, |R13|, 8.50705917302346158658e+37, PT ;  /* 0x7e8000000d00780b */ /* 0x000fe20003fa4200 */
[----:B------:R-:W-:Y:S01]  /*19e0*/  @!P6 FMUL R45, R45, 16777216 ;  /* 0x4b8000002d2de820 */ /* 0x000fe20000400000 */
[----:B------:R-:W-:Y:S01]  /*19f0*/  @!P6 FMUL R48, R48, 16777216 ;  /* 0x4b8000003030e820 */ /* 0x000fe20000400000 */
[----:B------:R0:W2:Y:S01]  /*1a00*/  MUFU.RCP R37, R12 ;  /* 0x0000000c00257308 */ /* 0x0000a20000001000 */
[C---:B------:R-:W-:Y:S01]  /*1a10*/  FSETP.GEU.AND P6, PT, |R11|.reuse, 1.175494350822287508e-38, PT ;  /* 0x008000000b00780b */ /* 0x040fe20003fce200 */
[----:B------:R-:W-:Y:S01]  /*1a20*/  FMUL R42, R11, 0.25 ;  /* 0x3e8000000b2a7820 */ /* 0x000fe20000400000 */
[----:B------:R-:W-:Y:S01]  /*1a30*/  FSEL R49, R50, R13, P5 ;  /* 0x0000000d32317208 */ /* 0x000fe20002800000 */
[----:B------:R-:W-:Y:S01]  /*1a40*/  @!P0 FMUL R53, R53, 16777216 ;  /* 0x4b80000035358820 */ /* 0x000fe20000400000 */
[----:B------:R-:W-:Y:S01]  /*1a50*/  FSEL R52, R30, R15, P5 ;  /* 0x0000000f1e347208 */ /* 0x000fe20002800000 */
[----:B------:R-:W-:Y:S01]  /*1a60*/  FADD R58, -R59, R58 ;  /* 0x0000003a3b3a7221 */ /* 0x000fe20000000100 */
[----:B------:R-:W-:Y:S01]  /*1a70*/  FSETP.GT.AND P5, PT, |R11|, 8.50705917302346158658e+37, PT ;  /* 0x7e8000000b00780b */ /* 0x000fe20003fa4200 */
[----:B------:R3:W4:Y:S01]  /*1a80*/  MUFU.RCP R47, R45 ;  /* 0x0000002d002f7308 */ /* 0x0007220000001000 */
[----:B0-----:R-:W-:Y:S01]  /*1a90*/  FADD R12, R4, R4 ;  /* 0x00000004040c7221 */ /* 0x001fe20000000000 */
[----:B------:R-:W-:Y:S01]  /*1aa0*/  FSEL R54, R35, R14, P3 ;  /* 0x0000000e23367208 */ /* 0x000fe20001800000 */
[----:B------:R-:W-:Y:S01]  /*1ab0*/  FMUL R35, R58, R58 ;  /* 0x0000003a3a237220 */ /* 0x000fe20000400000 */
[----:B------:R-:W-:Y:S01]  /*1ac0*/  FSEL R55, R42, R11, P5 ;  /* 0x0000000b2a377208 */ /* 0x000fe20002800000 */
[----:B------:R-:W-:Y:S01]  /*1ad0*/  @!P4 FMUL R49, R49, 16777216 ;  /* 0x4b8000003131c820 */ /* 0x000fe20000400000 */
[C---:B------:R-:W-:Y:S01]  /*1ae0*/  FSETP.GEU.AND P3, PT, |R12|.reuse, 1.175494350822287508e-38, PT ;  /* 0x008000000c00780b */ /* 0x040fe20003f6e200 */
[----:B-1----:R-:W-:Y:S01]  /*1af0*/  FMUL R31, R31, R32 ;  /* 0x000000201f1f7220 */ /* 0x002fe20000400000 */
[----:B------:R-:W0:Y:S01]  /*1b00*/  MUFU.RCP R53, R53 ;  /* 0x0000003500357308 */ /* 0x000e220000001000 */
[----:B---3--:R-:W-:Y:S01]  /*1b10*/  FMUL R45, R12, 0.25 ;  /* 0x3e8000000c2d7820 */ /* 0x008fe20000400000 */
[----:B------:R-:W-:Y:S01]  /*1b20*/  FSEL R66, R44, R5, P5 ;  /* 0x000000052c427208 */ /* 0x000fe20002800000 */
[----:B------:R-:W-:Y:S01]  /*1b30*/  @!P4 FMUL R52, R52, 16777216 ;  /* 0x4b8000003434c820 */ /* 0x000fe20000400000 */
[----:B------:R-:W-:Y:S01]  /*1b40*/  FSETP.GT.AND P5, PT, |R12|, 8.50705917302346158658e+37, PT ;  /* 0x7e8000000c00780b */ /* 0x000fe20003fa4200 */
[----:B------:R-:W-:Y:S01]  /*1b50*/  FADD R60, -R61, R60 ;  /* 0x0000003c3d3c7221 */ /* 0x000fe20000000100 */
[----:B------:R-:W-:Y:S01]  /*1b60*/  FSETP.NEU.AND P4, PT, R15, RZ, PT ;  /* 0x000000ff0f00720b */ /* 0x000fe20003f8d000 */
[----:B------:R-:W-:Y:S01]  /*1b70*/  FMUL R64, R64, R35 ;  /* 0x0000002340407220 */ /* 0x000fe20000400000 */
[----:B------:R-:W1:Y:S01]  /*1b80*/  MUFU.RCP R41, R41 ;  /* 0x0000002900297308 */ /* 0x000e620000001000 */
[----:B------:R-:W-:Y:S01]  /*1b90*/  @!P6 FMUL R55, R55, 16777216 ;  /* 0x4b8000003737e820 */ /* 0x000fe20000400000 */
[----:B------:R-:W-:Y:S01]  /*1ba0*/  FADD R35, R13, R13 ;  /* 0x0000000d0d237221 */ /* 0x000fe20000000000 */
[----:B------:R-:W-:Y:S01]  /*1bb0*/  FSEL R67, R45, R12, P5 ;  /* 0x0000000c2d437208 */ /* 0x000fe20002800000 */
[----:B------:R-:W-:Y:S01]  /*1bc0*/  FMUL R30, R60, R60 ;  /* 0x0000003c3c1e7220 */ /* 0x000fe20000400000 */
[----:B------:R-:W-:Y:S01]  /*1bd0*/  FSEL R31, R31, RZ, P4 ;  /* 0x000000ff1f1f7208 */ /* 0x000fe20002000000 */
[----:B------:R-:W-:Y:S01]  /*1be0*/  FADD R56, -R57, R56 ;  /* 0x0000003839387221 */ /* 0x000fe20000000100 */
[----:B------:R-:W-:Y:S01]  /*1bf0*/  @!P6 FMUL R66, R66, 16777216 ;  /* 0x4b8000004242e820 */ /* 0x000fe20000400000 */
[----:B------:R4:W3:Y:S01]  /*1c00*/  MUFU.RCP R51, R49 ;  /* 0x0000003100337308 */ /* 0x0008e20000001000 */
[----:B------:R-:W-:Y:S01]  /*1c10*/  FSETP.GEU.AND P6, PT, |R35|, 1.175494350822287508e-38, PT ;  /* 0x008000002300780b */ /* 0x000fe20003fce200 */
[----:B------:R-:W-:Y:S01]  /*1c20*/  @!P3 FMUL R67, R67, 16777216 ;  /* 0x4b8000004343b820 */ /* 0x000fe20000400000 */
[----:B------:R-:W-:Y:S01]  /*1c30*/  FMUL R65, R65, R30 ;  /* 0x0000001e41417220 */ /* 0x000fe20000400000 */
[----:B------:R-:W-:Y:S01]  /*1c40*/  FMUL R44, R56, R56 ;  /* 0x00000038382c7220 */ /* 0x000fe20000400000 */
[----:B------:R-:W-:Y:S01]  /*1c50*/  FSEL R30, R43, R4, P5 ;  /* 0x000000042b1e7208 */ /* 0x000fe20002800000 */
[----:B------:R-:W-:Y:S01]  /*1c60*/  @!P0 FMUL R54, R54, 16777216 ;  /* 0x4b80000036368820 */ /* 0x000fe20000400000 */
[----:B--2---:R-:W-:Y:S01]  /*1c70*/  FMUL R40, R37, R40 ;  /* 0x0000002825287220 */ /* 0x004fe20000400000 */
[----:B------:R-:W2:Y:S01]  /*1c80*/  MUFU.RCP R55, R55 ;  /* 0x0000003700377308 */ /* 0x000ea20000001000 */
[----:B----4-:R-:W-:Y:S01]  /*1c90*/  FMUL R49, R47, R48 ;  /* 0x000000302f317220 */ /* 0x010fe20000400000 */
[----:B------:R-:W-:Y:S01]  /*1ca0*/  FFMA R48, R31, R33, R34 ;  /* 0x000000211f307223 */ /* 0x000fe20000000022 */
[C---:B------:R-:W-:Y:S01]  /*1cb0*/  FMUL R34, R35.reuse, 0.25 ;  /* 0x3e80000023227820 */ /* 0x040fe20000400000 */
[----:B------:R-:W-:Y:S01]  /*1cc0*/  FSETP.GT.AND P5, PT, |R35|, 8.50705917302346158658e+37, PT ;  /* 0x7e8000002300780b */ /* 0x000fe20003fa4200 */
[----:B------:R-:W-:Y:S01]  /*1cd0*/  FADD R32, R9, R9 ;  /* 0x0000000909207221 */ /* 0x000fe20000000000 */
[----:B------:R-:W-:Y:S01]  /*1ce0*/  FSETP.NEU.AND P4, PT, R14, RZ, PT ;  /* 0x000000ff0e00720b */ /* 0x000fe20003f8d000 */
[----:B------:R-:W-:Y:S01]  /*1cf0*/  FMUL R63, R63, R44 ;  /* 0x0000002c3f3f7220 */ /* 0x000fe20000400000 */
[----:B------:R-:W4:Y:S01]  /*1d00*/  MUFU.RCP R67, R67 ;  /* 0x0000004300437308 */ /* 0x000f220000001000 */
[----:B------:R-:W-:Y:S01]  /*1d10*/  @!P3 FMUL R30, R30, 16777216 ;  /* 0x4b8000001e1eb820 */ /* 0x000fe20000400000 */
[----:B0-----:R-:W-:Y:S01]  /*1d20*/  FMUL R44, R53, R54 ;  /* 0x00000036352c7220 */ /* 0x001fe20000400000 */
[----:B------:R-:W-:Y:S01]  /*1d30*/  FFMA R62, R29, R31, R62 ;  /* 0x0000001f1d3e7223 */ /* 0x000fe2000000003e */
[----:B------:R-:W-:Y:S01]  /*1d40*/  FSETP.NEU.AND P3, PT, R4, RZ, PT ;  /* 0x000000ff0400720b */ /* 0x000fe20003f6d000 */
[----:B-1----:R-:W-:Y:S01]  /*1d50*/  FMUL R46, R41, R46 ;  /* 0x0000002e292e7220 */ /* 0x002fe20000400000 */
[----:B------:R-:W-:Y:S01]  /*1d60*/  FSEL R53, R34, R35, P5 ;  /* 0x0000002322357208 */ /* 0x000fe20002800000 */
[----:B------:R-:W-:Y:S01]  /*1d70*/  FADD R31, R35, R35 ;  /* 0x00000023231f7221 */ /* 0x000fe20000000000 */
[----:B------:R-:W-:Y:S01]  /*1d80*/  FSEL R54, R50, R13, P5 ;  /* 0x0000000d32367208 */ /* 0x000fe20002800000 */
[----:B---3--:R-:W-:Y:S01]  /*1d90*/  FMUL R52, R51, R52 ;  /* 0x0000003433347220 */ /* 0x008fe20000400000 */
[----:B------:R-:W-:Y:S01]  /*1da0*/  FSEL R47, R40, RZ, P4 ;  /* 0x000000ff282f7208 */ /* 0x000fe20002000000 */
[----:B------:R-:W-:Y:S01]  /*1db0*/  @!P6 FMUL R53, R53, 16777216 ;  /* 0x4b8000003535e820 */ /* 0x000fe20000400000 */
[----:B------:R-:W-:Y:S01]  /*1dc0*/  FSETP.NEU.AND P0, PT, R5, RZ, PT ;  /* 0x000000ff0500720b */ /* 0x000fe20003f0d000 */
[----:B------:R-:W-:Y:S01]  /*1dd0*/  @!P6 FMUL R54, R54, 16777216 ;  /* 0x4b8000003636e820 */ /* 0x000fe20000400000 */
[C---:B------:R-:W-:Y:S01]  /*1de0*/  FSETP.GEU.AND P4, PT, |R32|.reuse, 1.175494350822287508e-38, PT ;  /* 0x008000002000780b */ /* 0x040fe20003f8e200 */
[----:B--2---:R-:W-:Y:S01]  /*1df0*/  FMUL R41, R55, R66 ;  /* 0x0000004237297220 */ /* 0x004fe20000400000 */
[----:B------:R-:W-:Y:S01]  /*1e00*/  FSEL R51, R49, RZ, P3 ;  /* 0x000000ff31337208 */ /* 0x000fe20001800000 */
[----:B------:R-:W-:Y:S01]  /*1e10*/  FMUL R49, R32, 0.25 ;  /* 0x3e80000020317820 */ /* 0x000fe20000400000 */
[----:B------:R-:W-:Y:S01]  /*1e20*/  FSEL R50, R46, RZ, P0 ;  /* 0x000000ff2e327208 */ /* 0x000fe20000000000 */
[C---:B------:R-:W-:Y:S01]  /*1e30*/  FMUL R40, R31.reuse, 0.25 ;  /* 0x3e8000001f287820 */ /* 0x040fe20000400000 */
[C---:B------:R-:W-:Y:S01]  /*1e40*/  FSETP.GT.AND P5, PT, |R31|.reuse, 8.50705917302346158658e+37, PT ;  /* 0x7e8000001f00780b */ /* 0x040fe20003fa4200 */
[----:B------:R-:W-:Y:S01]  /*1e50*/  FADD R33, R31, R31 ;  /* 0x0000001f1f217221 */ /* 0x000fe20000000000 */
[----:B------:R-:W-:Y:S01]  /*1e60*/  FSETP.GT.AND P6, PT, |R32|, 8.50705917302346158658e+37, PT ;  /* 0x7e8000002000780b */ /* 0x000fe20003fc4200 */
[----:B----4-:R-:W-:Y:S01]  /*1e70*/  FMUL R37, R67, R30 ;  /* 0x0000001e43257220 */ /* 0x010fe20000400000 */
[----:B------:R-:W-:Y:S01]  /*1e80*/  FSETP.GEU.AND P0, PT, |R31|, 1.175494350822287508e-38, PT ;  /* 0x008000001f00780b */ /* 0x000fe20003f0e200 */
[----:B------:R-:W-:Y:S01]  /*1e90*/  FADD R30, R11, R11 ;  /* 0x0000000b0b1e7221 */ /* 0x000fe20000000000 */
[----:B------:R-:W-:Y:S01]  /*1ea0*/  FSEL R66, R34, R35, P5 ;  /* 0x0000002322427208 */ /* 0x000fe20002800000 */
[----:B------:R-:W-:Y:S01]  /*1eb0*/  FADD R34, R32, R32 ;  /* 0x0000002020227221 */ /* 0x000fe20000000000 */
[----:B------:R-:W-:Y:S01]  /*1ec0*/  FSEL R69, R49, R32, P6 ;  /* 0x0000002031457208 */ /* 0x000fe20003000000 */
[----:B------:R-:W-:Y:S01]  /*1ed0*/  FMUL R46, R33, 0.25 ;  /* 0x3e800000212e7820 */ /* 0x000fe20000400000 */
[----:B------:R-:W-:Y:S01]  /*1ee0*/  FSEL R70, R70, R9, P6 ;  /* 0x0000000946467208 */ /* 0x000fe20003000000 */
[----:B------:R-:W-:Y:S01]  /*1ef0*/  FADD R29, R12, R12 ;  /* 0x0000000c0c1d7221 */ /* 0x000fe20000000000 */
[----:B------:R-:W-:Y:S01]  /*1f00*/  FSEL R55, R40, R31, P5 ;  /* 0x0000001f28377208 */ /* 0x000fe20002800000 */
[----:B------:R-:W-:Y:S01]  /*1f10*/  @!P4 FMUL R69, R69, 16777216 ;  /* 0x4b8000004545c820 */ /* 0x000fe20000400000 */
[----:B------:R-:W-:Y:S01]  /*1f20*/  FSETP.GT.AND P5, PT, |R33|, 8.50705917302346158658e+37, PT ;  /* 0x7e8000002100780b */ /* 0x000fe20003fa4200 */
[----:B------:R-:W-:Y:S01]  /*1f30*/  @!P4 FMUL R70, R70, 16777216 ;  /* 0x4b8000004646c820 */ /* 0x000fe20000400000 */
[C---:B------:R-:W-:Y:S01]  /*1f40*/  FSETP.GEU.AND P4, PT, |R34|.reuse, 1.175494350822287508e-38, PT ;  /* 0x008000002200780b */ /* 0x040fe20003f8e200 */
[C---:B------:R-:W-:Y:S01]  /*1f50*/  FMUL R71, R34.reuse, 0.25 ;  /* 0x3e80000022477820 */ /* 0x040fe20000400000 */
[----:B------:R-:W-:Y:S01]  /*1f60*/  FSETP.GT.AND P6, PT, |R34|, 8.50705917302346158658e+37, PT ;  /* 0x7e8000002200780b */ /* 0x000fe20003fc4200 */
[----:B------:R-:W-:Y:S01]  /*1f70*/  @!P0 FMUL R55, R55, 16777216 ;  /* 0x4b80000037378820 */ /* 0x000fe20000400000 */
[----:B------:R-:W-:Y:S01]  /*1f80*/  @!P0 FMUL R66, R66, 16777216 ;  /* 0x4b80000042428820 */ /* 0x000fe20000400000 */
[C---:B------:R-:W-:Y:S01]  /*1f90*/  FMUL R43, R30.reuse, 0.25 ;  /* 0x3e8000001e2b7820 */ /* 0x040fe20000400000 */
[----:B------:R-:W-:Y:S01]  /*1fa0*/  FFMA R65, R47, R65, R36 ;  /* 0x000000412f417223 */ /* 0x000fe20000000024 */
[----:B------:R-:W-:Y:S01]  /*1fb0*/  FSETP.GT.AND P0, PT, |R30|, 8.50705917302346158658e+37, PT ;  /* 0x7e8000001e00780b */ /* 0x000fe20003f04200 */
[----:B------:R-:W-:Y:S01]  /*1fc0*/  FADD R36, R34, R34 ;  /* 0x0000002222247221 */ /* 0x000fe20000000000 */
[----:B------:R-:W-:Y:S01]  /*1fd0*/  FSETP.GEU.AND P3, PT, |R30|, 1.175494350822287508e-38, PT ;  /* 0x008000001e00780b */ /* 0x000fe20003f6e200 */
[----:B------:R-:W-:Y:S01]  /*1fe0*/  FFMA R64, R50, R64, R39 ;  /* 0x0000004032407223 */ /* 0x000fe20000000027 */
[----:B------:R-:W-:Y:S01]  /*1ff0*/  FSEL R67, R46, R33, P5 ;  /* 0x000000212e437208 */ /* 0x000fe20002800000 */
[----:B------:R-:W-:Y:S01]  /*2000*/  FMUL R39, R36, 0.25 ;  /* 0x3e80000024277820 */ /* 0x000fe20000400000 */
[----:B------:R-:W-:Y:S01]  /*2010*/  FSEL R68, R40, R31, P5 ;  /* 0x0000001f28447208 */ /* 0x000fe20002800000 */
[----:B------:R-:W-:Y:S01]  /*2020*/  FMUL R40, R29, 0.25 ;  /* 0x3e8000001d287820 */ /* 0x000fe20000400000 */
[----:B------:R-:W-:Y:S01]  /*2030*/  FSEL R73, R49, R32, P6 ;  /* 0x0000002031497208 */ /* 0x000fe20003000000 */
[----:B------:R-:W-:Y:S01]  /*2040*/  FFMA R49, R60, R47, R61 ;  /* 0x0000002f3c317223 */ /* 0x000fe2000000003d */
[----:B------:R-:W-:Y:S01]  /*2050*/  FSETP.GEU.AND P5, PT, |R29|, 1.175494350822287508e-38, PT ;  /* 0x008000001d00780b */ /* 0x000fe20003fae200 */
[----:B------:R-:W0:Y:S01]  /*2060*/  MUFU.RCP R53, R53 ;  /* 0x0000003500357308 */ /* 0x000e220000001000 */
[----:B------:R-:W-:Y:S01]  /*2070*/  FSEL R72, R71, R34, P6 ;  /* 0x0000002247487208 */ /* 0x000fe20003000000 */
[----:B------:R-:W-:Y:S01]  /*2080*/  @!P4 FMUL R73, R73, 16777216 ;  /* 0x4b8000004949c820 */ /* 0x000fe20000400000 */
[----:B------:R-:W-:Y:S01]  /*2090*/  FSEL R74, R43, R30, P0 ;  /* 0x0000001e2b4a7208 */ /* 0x000fe20000000000 */
[----:B------:R-:W-:Y:S01]  /*20a0*/  FFMA R57, R56, R51, R57 ;  /* 0x0000003338397223 */ /* 0x000fe20000000039 */
[----:B------:R-:W-:Y:S01]  /*20b0*/  FSEL R47, R42, R11, P0 ;  /* 0x0000000b2a2f7208 */ /* 0x000fe20000000000 */
[----:B------:R-:W-:Y:S01]  /*20c0*/  @!P4 FMUL R72, R72, 16777216 ;  /* 0x4b8000004848c820 */ /* 0x000fe20000400000 */
[----:B------:R-:W-:Y:S01]  /*20d0*/  FSETP.GEU.AND P0, PT, |R36|, 1.175494350822287508e-38, PT ;  /* 0x008000002400780b */ /* 0x000fe20003f0e200 */
[----:B------:R-:W-:Y:S01]  /*20e0*/  FFMA R38, R51, R63, R38 ;  /* 0x0000003f33267223 */ /* 0x000fe20000000026 */
[----:B------:R-:W-:Y:S01]  /*20f0*/  FSETP.GT.AND P6, PT, |R29|, 8.50705917302346158658e+37, PT ;  /* 0x7e8000001d00780b */ /* 0x000fe20003fc4200 */
[----:B------:R-:W-:Y:S01]  /*2100*/  @!P3 FMUL R74, R74, 16777216 ;  /* 0x4b8000004a4ab820 */ /* 0x000fe20000400000 */
[----:B------:R-:W-:Y:S01]  /*2110*/  FSETP.GT.AND P4, PT, |R36|, 8.50705917302346158658e+37, PT ;  /* 0x7e8000002400780b */ /* 0x000fe20003f84200 */
[----:B------:R-:W-:Y:S01]  /*2120*/  SHFL.BFLY PT, R51, R48, 0x10, 0x1f ;  /* 0x0e001f0030337f89 */ /* 0x000fe200000e0000 */
[----:B------:R-:W-:Y:S01]  /*2130*/  FSEL R60, R40, R29, P6 ;  /* 0x0000001d283c7208 */ /* 0x000fe20003000000 */
[----:B------:R-:W-:Y:S01]  /*2140*/  @!P3 FMUL R47, R47, 16777216 ;  /* 0x4b8000002f2fb820 */ /* 0x000fe20000400000 */
[----:B------:R-:W-:Y:S01]  /*2150*/  FSEL R56, R39, R36, P4 ;  /* 0x0000002427387208 */ /* 0x000fe20002000000 */
[----:B------:R-:W1:Y:S01]  /*2160*/  SHFL.BFLY PT, R63, R64, 0x10, 0x1f ;  /* 0x0e001f00403f7f89 */ /* 0x000e6200000e0000 */
[----:B------:R-:W-:Y:S01]  /*2170*/  FSEL R71, R71, R34, P4 ;  /* 0x0000002247477208 */ /* 0x000fe20002000000 */
[----:B------:R-:W-:Y:S01]  /*2180*/  @!P5 FMUL R60, R60, 16777216 ;  /* 0x4b8000003c3cd820 */ /* 0x000fe20000400000 */
[----:B------:R-:W-:Y:S01]  /*2190*/  FSETP.GEU.AND P4, PT, |R33|, 1.175494350822287508e-38, PT ;  /* 0x008000002100780b */ /* 0x000fe20003f8e200 */
[----:B------:R-:W-:Y:S01]  /*21a0*/  @!P0 FMUL R56, R56, 16777216 ;  /* 0x4b80000038388820 */ /* 0x000fe20000400000 */
[----:B------:R-:W2:Y:S01]  /*21b0*/  MUFU.RCP R74, R74 ;  /* 0x0000004a004a7308 */ /* 0x000ea20000001000 */
[----:B0-----:R-:W-:Y:S01]  /*21c0*/  FMUL R54, R53, R54 ;  /* 0x0000003635367220 */ /* 0x001fe20000400000 */
[----:B------:R-:W-:Y:S01]  /*21d0*/  FSEL R61, R45, R12, P6 ;  /* 0x0000000c2d3d7208 */ /* 0x000fe20003000000 */
[----:B------:R-:W0:Y:S01]  /*21e0*/  SHFL.BFLY PT, R53, R62, 0x10, 0x1f ;  /* 0x0e001f003e357f89 */ /* 0x000e2200000e0000 */
[----:B------:R-:W-:Y:S01]  /*21f0*/  FFMA R59, R58, R50, R59 ;  /* 0x000000323a3b7223 */ /* 0x000fe2000000003b */
[----:B------:R-:W-:Y:S01]  /*2200*/  @!P0 FMUL R71, R71, 16777216 ;  /* 0x4b80000047478820 */ /* 0x000fe20000400000 */
[----:B------:R-:W-:Y:S01]  /*2210*/  FSETP.NEU.AND P0, PT, R35, RZ, PT ;  /* 0x000000ff2300720b */ /* 0x000fe20003f0d000 */
[----:B------:R-:W3:Y:S01]  /*2220*/  SHFL.BFLY PT, R75, R38, 0x10, 0x1f ;  /* 0x0e001f00264b7f89 */ /* 0x000ee200000e0000 */
[----:B------:R-:W4:Y:S01]  /*2230*/  MUFU.RCP R60, R60 ;  /* 0x0000003c003c7308 */ /* 0x000f220000001000 */
[----:B------:R-:W-:Y:S01]  /*2240*/  @!P5 FMUL R61, R61, 16777216 ;  /* 0x4b8000003d3dd820 */ /* 0x000fe20000400000 */
[----:B------:R-:W-:Y:S01]  /*2250*/  LOP3.LUT P3, RZ, R0, 0x1f, RZ, 0xc0, !PT ;  /* 0x0000001f00ff7812 */ /* 0x000fe2000786c0ff */
[----:B------:R-:W-:Y:S01]  /*2260*/  @!P4 FMUL R67, R67, 16777216 ;  /* 0x4b8000004343c820 */ /* 0x000fe20000400000 */
[----:B------:R-:W-:Y:S01]  /*2270*/  BAR.SYNC.DEFER_BLOCKING 0x0 ;  /* 0x0000000000007b1d */ /* 0x000fe20000010000 */
[----:B------:R-:W-:Y:S01]  /*2280*/  @!P4 FMUL R68, R68, 16777216 ;  /* 0x4b8000004444c820 */ /* 0x000fe20000400000 */
[----:B------:R-:W-:Y:S01]  /*2290*/  FADD R58, R33, R33 ;  /* 0x00000021213a7221 */ /* 0x000fe20000000000 */
[----:B------:R-:W-:Y:S01]  /*22a0*/  FSETP.NEU.AND P6, PT, R13, RZ, PT ;  /* 0x000000ff0d00720b */ /* 0x000fe20003fcd000 */
[----:B--2---:R-:W-:Y:S01]  /*22b0*/  FMUL R74, R74, R47 ;  /* 0x0000002f4a4a7220 */ /* 0x004fe20000400000 */
[----:B------:R-:W-:Y:S01]  /*22c0*/  LOP3.LUT R28, R28, 0x3c, RZ, 0xc0, !PT ;  /* 0x0000003c1c1c7812 */ /* 0x000fe200078ec0ff */
[----:B------:R-:W2:Y:S01]  /*22d0*/  MUFU.RCP R56, R56 ;  /* 0x0000003800387308 */ /* 0x000ea20000001000 */
[----:B------:R-:W5:Y:S01]  /*22e0*/  SHFL.BFLY PT, R42, R49, 0x10, 0x1f ;  /* 0x0e001f00312a7f89 */ /* 0x000f6200000e0000 */
[----:B-1----:R-:W-:Y:S01]  /*22f0*/  FADD R63, R64, R63 ;  /* 0x0000003f403f7221 */ /* 0x002fe20000000000 */
[C---:B------:R-:W-:Y:S01]  /*2300*/  FSETP.GEU.AND P5, PT, |R58|.reuse, 1.175494350822287508e-38, PT ;  /* 0x008000003a00780b */ /* 0x040fe20003fae200 */
[----:B------:R-:W-:Y:S01]  /*2310*/  FMUL R45, R58, 0.25 ;  /* 0x3e8000003a2d7820 */ /* 0x000fe20000400000 */
[----:B------:R-:W1:Y:S01]  /*2320*/  SHFL.BFLY PT, R64, R57, 0x10, 0x1f ;  /* 0x0e001f0039407f89 */ /* 0x000e6200000e0000 */
[----:B----4-:R-:W-:Y:S01]  /*2330*/  FMUL R47, R60, R61 ;  /* 0x0000003d3c2f7220 */ /* 0x010fe20000400000 */
[----:B------:R-:W-:Y:S01]  /*2340*/  FADD R61, R48, R51 ;  /* 0x00000033303d7221 */ /* 0x000fe20000000000 */
[----:B------:R-:W4:Y:S01]  /*2350*/  MUFU.RCP R55, R55 ;  /* 0x0000003700377308 */ /* 0x000f220000001000 */
[----:B------:R-:W-:Y:S01]  /*2360*/  FSEL R48, R54, RZ, P0 ;  /* 0x000000ff36307208 */ /* 0x000fe20000000000 */
[----:B0-----:R-:W-:Y:S01]  /*2370*/  FADD R53, -R62, R53 ;  /* 0x000000353e357221 */ /* 0x001fe20000000100 */
[----:B------:R-:W-:Y:S01]  /*2380*/  FSETP.NEU.AND P0, PT, R9, RZ, PT ;  /* 0x000000ff0900720b */ /* 0x000fe20003f0d000 */
[----:B------:R-:W-:Y:S01]  /*2390*/  SHFL.BFLY PT, R50, R65, 0x10, 0x1f ;  /* 0x0e001f0041327f89 */ /* 0x000fe200000e0000 */
[----:B---3--:R-:W-:Y:S01]  /*23a0*/  FADD R75, R38, R75 ;  /* 0x0000004b264b7221 */ /* 0x008fe20000000000 */
[----:B------:R-:W-:Y:S01]  /*23b0*/  FMUL R38, R53, R53 ;  /* 0x0000003535267220 */ /* 0x000fe20000400000 */
[----:B------:R-:W-:Y:S01]  /*23c0*/  FSEL R60, R44, RZ, P0 ;  /* 0x000000ff2c3c7208 */ /* 0x000fe20000000000 */
[----:B------:R-:W0:Y:S01]  /*23d0*/  MUFU.RCP R67, R67 ;  /* 0x0000004300437308 */ /* 0x000e220000001000 */
[----:B--2---:R-:W-:Y:S01]  /*23e0*/  FMUL R51, R56, R71 ;  /* 0x0000004738337220 */ /* 0x004fe20000400000 */
[----:B------:R-:W-:Y:S01]  /*23f0*/  FSETP.NEU.AND P0, PT, R31, RZ, PT ;  /* 0x000000ff1f00720b */ /* 0x000fe20003f0d000 */
[----:B------:R-:W2:Y:S01]  /*2400*/  SHFL.BFLY PT, R56, R59, 0x10, 0x1f ;  /* 0x0e001f003b387f89 */ /* 0x000ea200000e0000 */
[----:B------:R-:W-:Y:S01]  /*2410*/  FSEL R52, R52, RZ, P6 ;  /* 0x000000ff34347208 */ /* 0x000fe20003000000 */
[----:B------:R-:W-:Y:S01]  /*2420*/  FMUL R38, R15, R38 ;  /* 0x000000260f267220 */ /* 0x000fe20000400000 */
[C---:B------:R-:W-:Y:S01]  /*2430*/  FSETP.GT.AND P6, PT, |R58|.reuse, 8.50705917302346158658e+37, PT ;  /* 0x7e8000003a00780b */ /* 0x040fe20003fc4200 */
[----:B------:R3:W-:Y:S01]  /*2440*/  @!P3 STS [R28+0x200], R58 ;  /* 0x0002003a1c00b388 */ /* 0x0007e20000000800 */
[----:B----4-:R-:W-:Y:S01]  /*2450*/  FMUL R66, R55, R66 ;  /* 0x0000004237427220 */ /* 0x010fe20000400000 */
[----:B------:R-:W4:Y:S01]  /*2460*/  MUFU.RCP R69, R69 ;  /* 0x0000004500457308 */ /* 0x000f220000001000 */
[----:B------:R-:W-:Y:S01]  /*2470*/  FFMA R55, R53, R52, R62 ;  /* 0x0000003435377223 */ /* 0x000fe2000000003e */
[----:B------:R-:W-:Y:S01]  /*2480*/  FSETP.NEU.AND P4, PT, R58, RZ, PT ;  /* 0x000000ff3a00720b */ /* 0x000fe20003f8d000 */
[----:B------:R-:W-:Y:S01]  /*2490*/  FFMA R61, R52, R38, R61 ;  /* 0x00000026343d7223 */ /* 0x000fe2000000003d */
[----:B------:R-:W-:Y:S01]  /*24a0*/  FSEL R44, R66, RZ, P0 ;  /* 0x000000ff422c7208 */ /* 0x000fe20000000000 */
[----:B-----5:R-:W-:Y:S01]  /*24b0*/  FADD R42, -R49, R42 ;  /* 0x0000002a312a7221 */ /* 0x020fe20000000100 */
[----:B------:R-:W-:Y:S01]  /*24c0*/  FSETP.NEU.AND P0, PT, R33, RZ, PT ;  /* 0x000000ff2100720b */ /* 0x000fe20003f0d000 */
[----:B0-----:R-:W-:Y:S01]  /*24d0*/  FMUL R67, R67, R68 ;  /* 0x0000004443437220 */ /* 0x001fe20000400000 */
[----:B------:R-:W0:Y:S01]  /*24e0*/  MUFU.RCP R72, R72 ;  /* 0x0000004800487308 */ /* 0x000e220000001000 */
[----:B------:R-:W-:Y:S01]  /*24f0*/  FSEL R45, R45, R58, P6 ;  /* 0x0000003a2d2d7208 */ /* 0x000fe20003000000 */
[----:B-1----:R-:W-:Y:S01]  /*2500*/  FADD R68, -R57, R64 ;  /* 0x0000004039447221 */ /* 0x002fe20000000100 */
[----:B---3--:R-:W-:Y:S01]  /*2510*/  FSEL R58, R46, R33, P6 ;  /* 0x000000212e3a7208 */ /* 0x008fe20003000000 */
[C---:B------:R-:W-:Y:S01]  /*2520*/  FFMA R49, R42.reuse, R60, R49 ;  /* 0x0000003c2a317223 */ /* 0x040fe20000000031 */
[----:B------:R-:W-:Y:S01]  /*2530*/  FSEL R15, R67, RZ, P0 ;  /* 0x000000ff430f7208 */ /* 0x000fe20000000000 */
[----:B------:R-:W-:Y:S01]  /*2540*/  FMUL R53, R42, R42 ;  /* 0x0000002a2a357220 */ /* 0x000fe20000400000 */
[----:B------:R-:W-:Y:S01]  /*2550*/  FSETP.NEU.AND P0, PT, R11, RZ, PT ;  /* 0x000000ff0b00720b */ /* 0x000fe20003f0d000 */
[----:B----4-:R-:W-:Y:S01]  /*2560*/  FMUL R69, R69, R70 ;  /* 0x0000004645457220 */ /* 0x010fe20000400000 */
[----:B------:R-:W-:Y:S01]  /*2570*/  @!P5 FMUL R45, R45, 16777216 ;  /* 0x4b8000002d2dd820 */ /* 0x000fe20000400000 */
[----:B--2---:R-:W-:Y:S01]  /*2580*/  FADD R56, -R59, R56 ;  /* 0x000000383b387221 */ /* 0x004fe20000000100 */
[----:B------:R-:W-:Y:S01]  /*2590*/  FSEL R62, R41, RZ, P0 ;  /* 0x000000ff293e7208 */ /* 0x000fe20000000000 */
[----:B------:R-:W-:Y:S01]  /*25a0*/  @!P5 FMUL R58, R58, 16777216 ;  /* 0x4b8000003a3ad820 */ /* 0x000fe20000400000 */
[----:B------:R-:W-:Y:S01]  /*25b0*/  FSETP.NEU.AND P6, PT, R32, RZ, PT ;  /* 0x000000ff2000720b */ /* 0x000fe20003fcd000 */
[----:B------:R-:W-:Y:S01]  /*25c0*/  FMUL R64, R56, R56 ;  /* 0x0000003838407220 */ /* 0x000fe20000400000 */
[----:B------:R-:W-:Y:S01]  /*25d0*/  FADD R42, R30, R30 ;  /* 0x0000001e1e2a7221 */ /* 0x000fe20000000000 */
[----:B------:R-:W-:Y:S01]  /*25e0*/  FFMA R59, R56, R62, R59 ;  /* 0x0000003e383b7223 */ /* 0x000fe2000000003b */
[----:B0-----:R-:W-:Y:S01]  /*25f0*/  FMUL R72, R72, R73 ;  /* 0x0000004948487220 */ /* 0x001fe20000400000 */
[----:B------:R-:W0:Y:S01]  /*2600*/  SHFL.BFLY PT, R56, R61, 0x8, 0x1f ;  /* 0x0d001f003d387f89 */ /* 0x000e2200000e0000 */
[----:B------:R-:W-:Y:S01]  /*2610*/  FSETP.NEU.AND P5, PT, R34, RZ, PT ;  /* 0x000000ff2200720b */ /* 0x000fe20003fad000 */
[----:B------:R-:W-:Y:S01]  /*2620*/  FADD R65, R65, R50 ;  /* 0x0000003241417221 */ /* 0x000fe20000000000 */
[----:B------:R-:W-:Y:S01]  /*2630*/  FSEL R52, R69, RZ, P6 ;  /* 0x000000ff45347208 */ /* 0x000fe20003000000 */
[----:B------:R-:W1:Y:S01]  /*2640*/  SHFL.BFLY PT, R54, R55, 0x8, 0x1f ;  /* 0x0d001f0037367f89 */ /* 0x000e6200000e0000 */
[----:B------:R-:W-:Y:S01]  /*2650*/  FSEL R46, R72, RZ, P5 ;  /* 0x000000ff482e7208 */ /* 0x000fe20002800000 */
[----:B------:R-:W-:Y:S01]  /*2660*/  FMUL R67, R42, 0.25 ;  /* 0x3e8000002a437820 */ /* 0x000fe20000400000 */
[----:B------:R-:W-:Y:S01]  /*2670*/  FSETP.NEU.AND P6, PT, R30, RZ, PT ;  /* 0x000000ff1e00720b */ /* 0x000fe20003fcd000 */
[----:B------:R-:W-:Y:S01]  /*2680*/  FMUL R53, R14, R53 ;  /* 0x000000350e357220 */ /* 0x000fe20000400000 */
[C---:B------:R-:W-:Y:S01]  /*2690*/  FSETP.GEU.AND P5, PT, |R42|.reuse, 1.175494350822287508e-38, PT ;  /* 0x008000002a00780b */ /* 0x040fe20003fae200 */
[C---:B------:R-:W-:Y:S01]  /*26a0*/  FADD R14, R42.reuse, R42 ;  /* 0x0000002a2a0e7221 */ /* 0x040fe20000000000 */
[----:B------:R-:W-:Y:S01]  /*26b0*/  FSETP.GT.AND P0, PT, |R42|, 8.50705917302346158658e+37, PT ;  /* 0x7e8000002a00780b */ /* 0x000fe20003f04200 */
[----:B------:R-:W-:Y:S01]  /*26c0*/  FADD R38, R29, R29 ;  /* 0x0000001d1d267221 */ /* 0x000fe20000000000 */
[----:B------:R-:W-:Y:S01]  /*26d0*/  FSEL R50, R74, RZ, P6 ;  /* 0x000000ff4a327208 */ /* 0x000fe20003000000 */
[----:B------:R-:W-:Y:S01]  /*26e0*/  FFMA R53, R60, R53, R65 ;  /* 0x000000353c357223 */ /* 0x000fe20000000041 */
[----:B------:R-:W-:Y:S01]  /*26f0*/  FSETP.NEU.AND P6, PT, R12, RZ, PT ;  /* 0x000000ff0c00720b */ /* 0x000fe20003fcd000 */
[----:B------:R-:W2:Y:S01]  /*2700*/  SHFL.BFLY PT, R60, R49, 0x8, 0x1f ;  /* 0x0d001f00313c7f89 */ /* 0x000ea200000e0000 */
[----:B------:R-:W-:Y:S01]  /*2710*/  FSEL R66, R67, R42, P0 ;  /* 0x0000002a43427208 */ /* 0x000fe20000000000 */
[----:B------:R-:W-:Y:S01]  /*2720*/  FMUL R41, R14, 0.25 ;  /* 0x3e8000000e297820 */ /* 0x000fe20000400000 */
[----:B------:R-:W-:Y:S01]  /*2730*/  FSEL R69, R43, R30, P0 ;  /* 0x0000001e2b457208 */ /* 0x000fe20000000000 */
[----:B------:R-:W-:Y:S01]  /*2740*/  FMUL R71, R68, R68 ;  /* 0x0000004444477220 */ /* 0x000fe20000400000 */
[----:B------:R-:W-:Y:S01]  /*2750*/  FSEL R70, R37, RZ, P6 ;  /* 0x000000ff25467208 */ /* 0x000fe20003000000 */
[----:B------:R-:W-:Y:S01]  /*2760*/  @!P5 FMUL R66, R66, 16777216 ;  /* 0x4b8000004242d820 */ /* 0x000fe20000400000 */
[C---:B------:R-:W-:Y:S01]  /*2770*/  FSETP.GEU.AND P6, PT, |R14|.reuse, 1.175494350822287508e-38, PT ;  /* 0x008000000e00780b */ /* 0x040fe20003fce200 */
[----:B------:R-:W-:Y:S01]  /*2780*/  @!P5 FMUL R69, R69, 16777216 ;  /* 0x4b8000004545d820 */ /* 0x000fe20000400000 */
[----:B------:R-:W-:Y:S01]  /*2790*/  FSETP.GT.AND P5, PT, |R14|, 8.50705917302346158658e+37, PT ;  /* 0x7e8000000e00780b */ /* 0x000fe20003fa4200 */
[----:B------:R-:W-:Y:S01]  /*27a0*/  FFMA R57, R68, R70, R57 ;  /* 0x0000004644397223 */ /* 0x000fe20000000039 */
[C---:B------:R-:W-:Y:S01]  /*27b0*/  FSETP.GEU.AND P0, PT, |R38|.reuse, 1.175494350822287508e-38, PT ;  /* 0x008000002600780b */ /* 0x040fe20003f0e200 */
[C---:B------:R-:W-:Y:S01]  /*27c0*/  FMUL R43, R38.reuse, 0.25 ;  /* 0x3e800000262b7820 */ /* 0x040fe20000400000 */
[----:B------:R-:W-:Y:S01]  /*27d0*/  FSEL R37, R41, R14, P5 ;  /* 0x0000000e29257208 */ /* 0x000fe20002800000 */
[----:B0-----:R-:W-:Y:S01]  /*27e0*/  FADD R61, R61, R56 ;  /* 0x000000383d3d7221 */ /* 0x001fe20000000000 */
[----:B------:R-:W-:Y:S01]  /*27f0*/  FSEL R68, R67, R42, P5 ;  /* 0x0000002a43447208 */ /* 0x000fe20002800000 */
[----:B-1----:R-:W-:Y:S01]  /*2800*/  FADD R54, -R55, R54 ;  /* 0x0000003637367221 */ /* 0x002fe20000000100 */
[----:B------:R-:W-:Y:S01]  /*2810*/  FSETP.GT.AND P5, PT, |R38|, 8.50705917302346158658e+37, PT ;  /* 0x7e8000002600780b */ /* 0x000fe20003fa4200 */
[----:B------:R-:W0:Y:S01]  /*2820*/  SHFL.BFLY PT, R56, R53, 0x8, 0x1f ;  /* 0x0d001f0035387f89 */ /* 0x000e2200000e0000 */
[----:B------:R-:W-:Y:S01]  /*2830*/  FMUL R64, R5, R64 ;  /* 0x0000004005407220 */ /* 0x000fe20000400000 */
[----:B------:R-:W-:Y:S01]  /*2840*/  FMUL R71, R4, R71 ;  /* 0x0000004704477220 */ /* 0x000fe20000400000 */
[----:B------:R-:W-:Y:S01]  /*2850*/  FSEL R5, R43, R38, P5 ;  /* 0x000000262b057208 */ /* 0x000fe20002800000 */
[----:B------:R-:W-:Y:S01]  /*2860*/  @!P6 FMUL R37, R37, 16777216 ;  /* 0x4b8000002525e820 */ /* 0x000fe20000400000 */
[----:B------:R-:W-:Y:S01]  /*2870*/  FFMA R55, R54, R48, R55 ;  /* 0x0000003036377223 */ /* 0x000fe20000000037 */
[----:B------:R-:W-:Y:S01]  /*2880*/  @!P6 FMUL R68, R68, 16777216 ;  /* 0x4b8000004444e820 */ /* 0x000fe20000400000 */
[----:B------:R-:W-:Y:S01]  /*2890*/  FFMA R63, R62, R64, R63 ;  /* 0x000000403e3f7223 */ /* 0x000fe2000000003f */
[----:B------:R-:W-:Y:S01]  /*28a0*/  FFMA R71, R70, R71, R75 ;  /* 0x0000004746477223 */ /* 0x000fe2000000004b */
[----:B------:R-:W-:Y:S01]  /*28b0*/  FMUL R54, R54, R54 ;  /* 0x0000003636367220 */ /* 0x000fe20000400000 */
[----:B------:R-:W-:Y:S01]  /*28c0*/  FSETP.NEU.AND P6, PT, R29, RZ, PT ;  /* 0x000000ff1d00720b */ /* 0x000fe20003fcd000 */
[----:B------:R-:W1:Y:S01]  /*28d0*/  SHFL.BFLY PT, R62, R59, 0x8, 0x1f ;  /* 0x0d001f003b3e7f89 */ /* 0x000e6200000e0000 */
[----:B------:R-:W-:Y:S01]  /*28e0*/  @!P0 FMUL R5, R5, 16777216 ;  /* 0x4b80000005058820 */ /* 0x000fe20000400000 */
[----:B------:R-:W-:Y:S01]  /*28f0*/  FMUL R54, R13, R54 ;  /* 0x000000360d367220 */ /* 0x000fe20000400000 */
[----:B------:R-:W-:Y:S01]  /*2900*/  FSEL R47, R47, RZ, P6 ;  /* 0x000000ff2f2f7208 */ /* 0x000fe20003000000 */
[----:B------:R-:W3:Y:S01]  /*2910*/  SHFL.BFLY PT, R70, R57, 0x8, 0x1f ;  /* 0x0d001f0039467f89 */ /* 0x000ee200000e0000 */
[C---:B------:R-:W-:Y:S01]  /*2920*/  FSETP.NEU.AND P6, PT, R36.reuse, RZ, PT ;  /* 0x000000ff2400720b */ /* 0x040fe20003fcd000 */
[----:B------:R-:W-:Y:S01]  /*2930*/  FADD R13, R36, R36 ;  /* 0x00000024240d7221 */ /* 0x000fe20000000000 */
[----:B------:R-:W-:Y:S01]  /*2940*/  FSEL R74, R40, R29, P5 ;  /* 0x0000001d284a7208 */ /* 0x000fe20002800000 */
[----:B------:R4:W-:Y:S01]  /*2950*/  MUFU.RCP R65, R5 ;  /* 0x0000000500417308 */ /* 0x0009e20000001000 */
[----:B------:R-:W5:Y:S01]  /*2960*/  SHFL.BFLY PT, R40, R55, 0x4, 0x1f ;  /* 0x0c801f0037287f89 */ /* 0x000f6200000e0000 */
[----:B------:R-:W-:Y:S01]  /*2970*/  FSEL R4, R51, RZ, P6 ;  /* 0x000000ff33047208 */ /* 0x000fe20003000000 */
[----:B------:R-:W-:Y:S01]  /*2980*/  FFMA R54, R48, R54, R61 ;  /* 0x0000003630367223 */ /* 0x000fe2000000003d */
[----:B------:R-:W-:Y:S01]  /*2990*/  FSETP.GT.AND P6, PT, |R13|, 8.50705917302346158658e+37, PT ;  /* 0x7e8000000d00780b */ /* 0x000fe20003fc4200 */
[----:B------:R-:W5:Y:S01]  /*29a0*/  SHFL.BFLY PT, R64, R63, 0x8, 0x1f ;  /* 0x0d001f003f407f89 */ /* 0x000f6200000e0000 */
[----:B--2---:R-:W-:Y:S01]  /*29b0*/  FADD R60, -R49, R60 ;  /* 0x0000003c313c7221 */ /* 0x004fe20000000100 */
[----:B------:R-:W-:Y:S01]  /*29c0*/  @!P0 FMUL R74, R74, 16777216 ;  /* 0x4b8000004a4a8820 */ /* 0x000fe20000400000 */
[C---:B------:R-:W-:Y:S01]  /*29d0*/  FSETP.GEU.AND P5, PT, |R13|.reuse, 1.175494350822287508e-38, PT ;  /* 0x008000000d00780b */ /* 0x040fe20003fae200 */
[C---:B----4-:R-:W-:Y:S01]  /*29e0*/  FMUL R5, R13.reuse, 0.25 ;  /* 0x3e8000000d057820 */ /* 0x050fe20000400000 */
[----:B------:R-:W-:Y:S01]  /*29f0*/  FSETP.NEU.AND P0, PT, R13, RZ, PT ;  /* 0x000000ff0d00720b */ /* 0x000fe20003f0d000 */
[----:B------:R-:W-:Y:S01]  /*2a00*/  @!P3 STS [R28+0x240], R13 ;  /* 0x0002400d1c00b388 */ /* 0x000fe20000000800 */
[C---:B------:R-:W-:Y:S01]  /*2a10*/  FFMA R49, R60.reuse, R52, R49 ;  /* 0x000000343c317223 */ /* 0x040fe20000000031 */
[----:B0-----:R-:W-:Y:S01]  /*2a20*/  FADD R53, R53, R56 ;  /* 0x0000003835357221 */ /* 0x001fe20000000000 */
[----:B------:R-:W-:Y:S01]  /*2a30*/  FSEL R5, R5, R13, P6 ;  /* 0x0000000d05057208 */ /* 0x000fe20003000000 */
[----:B------:R-:W0:Y:S01]  /*2a40*/  SHFL.BFLY PT, R72, R71, 0x8, 0x1f ;  /* 0x0d001f0047487f89 */ /* 0x000e2200000e0000 */
[----:B------:R-:W-:Y:S01]  /*2a50*/  FMUL R48, R60, R60 ;  /* 0x0000003c3c307220 */ /* 0x000fe20000400000 */
[----:B-1----:R-:W-:Y:S01]  /*2a60*/  FADD R62, -R59, R62 ;  /* 0x0000003e3b3e7221 */ /* 0x002fe20000000100 */
[----:B------:R-:W1:Y:S01]  /*2a70*/  MUFU.RCP R37, R37 ;  /* 0x0000002500257308 */ /* 0x000e620000001000 */
[----:B------:R-:W2:Y:S01]  /*2a80*/  SHFL.BFLY PT, R13, R54, 0x4, 0x1f ;  /* 0x0c801f00360d7f89 */ /* 0x000ea200000e0000 */
[----:B------:R-:W-:Y:S01]  /*2a90*/  FMUL R48, R9, R48 ;  /* 0x0000003009307220 */ /* 0x000fe20000400000 */
[----:B---3--:R-:W-:Y:S01]  /*2aa0*/  FADD R70, -R57, R70 ;  /* 0x0000004639467221 */ /* 0x008fe20000000100 */
[----:B------:R-:W-:Y:S01]  /*2ab0*/  FFMA R59, R62, R50, R59 ;  /* 0x000000323e3b7223 */ /* 0x000fe2000000003b */
[----:B------:R-:W3:Y:S01]  /*2ac0*/  SHFL.BFLY PT, R56, R49, 0x4, 0x1f ;  /* 0x0c801f0031387f89 */ /* 0x000ee200000e0000 */
[----:B------:R-:W-:Y:S01]  /*2ad0*/  FFMA R53, R52, R48, R53 ;  /* 0x0000003034357223 */ /* 0x000fe20000000035 */
[----:B------:R-:W-:Y:S01]  /*2ae0*/  FMUL R9, R70, R70 ;  /* 0x0000004646097220 */ /* 0x000fe20000400000 */
[----:B------:R-:W-:Y:S01]  /*2af0*/  FMUL R62, R62, R62 ;  /* 0x0000003e3e3e7220 */ /* 0x000fe20000400000 */
[----:B-----5:R-:W-:Y:S01]  /*2b00*/  FADD R40, -R55, R40 ;  /* 0x0000002837287221 */ /* 0x020fe20000000100 */
[----:B------:R-:W4:Y:S01]  /*2b10*/  MUFU.RCP R66, R66 ;  /* 0x0000004200427308 */ /* 0x000f220000001000 */
[----:B------:R-:W-:Y:S01]  /*2b20*/  FMUL R9, R12, R9 ;  /* 0x000000090c097220 */ /* 0x000fe20000400000 */
[----:B------:R-:W-:Y:S01]  /*2b30*/  FMUL R62, R11, R62 ;  /* 0x0000003e0b3e7220 */ /* 0x000fe20000400000 */
[----:B------:R-:W-:Y:S01]  /*2b40*/  FADD R63, R63, R64 ;  /* 0x000000403f3f7221 */ /* 0x000fe20000000000 */
[----:B------:R-:W5:Y:S01]  /*2b50*/  SHFL.BFLY PT, R52, R53, 0x4, 0x1f ;  /* 0x0c801f0035347f89 */ /* 0x000f6200000e0000 */
[----:B------:R-:W-:Y:S01]  /*2b60*/  FMUL R12, R40, R40 ;  /* 0x00000028280c7220 */ /* 0x000fe20000400000 */
[----:B------:R-:W-:Y:S01]  /*2b70*/  FFMA R57, R70, R47, R57 ;  /* 0x0000002f46397223 */ /* 0x000fe20000000039 */
[----:B------:R-:W-:Y:S01]  /*2b80*/  FFMA R62, R50, R62, R63 ;  /* 0x0000003e323e7223 */ /* 0x000fe2000000003f */
[----:B------:R-:W-:Y:S01]  /*2b90*/  FFMA R48, R40, R44, R55 ;  /* 0x0000002c28307223 */ /* 0x000fe20000000037 */
[----:B------:R-:W-:Y:S01]  /*2ba0*/  FMUL R35, R35, R12 ;  /* 0x0000000c23237220 */ /* 0x000fe20000400000 */
[----:B------:R-:W-:Y:S01]  /*2bb0*/  FSEL R39, R39, R36, P6 ;  /* 0x0000002427277208 */ /* 0x000fe20003000000 */
[----:B------:R-:W5:Y:S01]  /*2bc0*/  SHFL.BFLY PT, R50, R59, 0x4, 0x1f ;  /* 0x0c801f003b327f89 */ /* 0x000f6200000e0000 */
[----:B0-----:R-:W-:Y:S01]  /*2bd0*/  FADD R72, R71, R72 ;  /* 0x0000004847487221 */ /* 0x001fe20000000000 */
[----:B-1----:R-:W-:Y:S01]  /*2be0*/  FMUL R37, R37, R68 ;  /* 0x0000004425257220 */ /* 0x002fe20000400000 */
[----:B------:R-:W-:Y:S01]  /*2bf0*/  @!P5 FMUL R5, R5, 16777216 ;  /* 0x4b8000000505d820 */ /* 0x000fe20000400000 */
[----:B--2---:R-:W-:Y:S01]  /*2c00*/  FADD R13, R54, R13 ;  /* 0x0000000d360d7221 */ /* 0x004fe20000000000 */
[----:B------:R-:W-:Y:S01]  /*2c10*/  @!P5 FMUL R39, R39, 16777216 ;  /* 0x4b8000002727d820 */ /* 0x000fe20000400000 */
[----:B------:R-:W0:Y:S01]  /*2c20*/  SHFL.BFLY PT, R54, R57, 0x4, 0x1f ;  /* 0x0c801f0039367f89 */ /* 0x000e2200000e0000 */
[----:B------:R-:W-:Y:S01]  /*2c30*/  FFMA R72, R47, R9, R72 ;  /* 0x000000092f487223 */ /* 0x000fe20000000048 */
[----:B------:R-:W-:Y:S01]  /*2c40*/  FFMA R13, R44, R35, R13 ;  /* 0x000000232c0d7223 */ /* 0x000fe2000000000d */
[----:B---3--:R-:W-:Y:S01]  /*2c50*/  FADD R56, -R49, R56 ;  /* 0x0000003831387221 */ /* 0x008fe20000000100 */
[----:B------:R-:W1:Y:S01]  /*2c60*/  SHFL.BFLY PT, R35, R48, 0x2, 0x1f ;  /* 0x0c401f0030237f89 */ /* 0x000e6200000e0000 */
[----:B------:R-:W-:Y:S01]  /*2c70*/  FSETP.NEU.AND P5, PT, R14, RZ, PT ;  /* 0x000000ff0e00720b */ /* 0x000fe20003fad000 */
[----:B----4-:R-:W-:Y:S01]  /*2c80*/  FMUL R66, R66, R69 ;  /* 0x0000004542427220 */ /* 0x010fe20000400000 */
[----:B------:R-:W-:Y:S01]  /*2c90*/  FFMA R49, R56, R46, R49 ;  /* 0x0000002e38317223 */ /* 0x000fe20000000031 */
[----:B------:R-:W-:Y:S01]  /*2ca0*/  SHFL.BFLY PT, R47, R72, 0x4, 0x1f ;  /* 0x0c801f00482f7f89 */ /* 0x000fe200000e0000 */
[----:B------:R-:W-:Y:S01]  /*2cb0*/  FSEL R12, R37, RZ, P5 ;  /* 0x000000ff250c7208 */ /* 0x000fe20002800000 */
[----:B------:R-:W-:Y:S01]  /*2cc0*/  FADD R9, R38, R38 ;  /* 0x0000002626097221 */ /* 0x000fe20000000000 */
[----:B------:R-:W-:Y:S01]  /*2cd0*/  FSETP.NEU.AND P6, PT, R42, RZ, PT ;  /* 0x000000ff2a00720b */ /* 0x000fe20003fcd000 */
[----:B------:R-:W2:Y:S01]  /*2ce0*/  SHFL.BFLY PT, R37, R62, 0x4, 0x1f ;  /* 0x0c801f003e257f89 */ /* 0x000ea200000e0000 */
[----:B------:R-:W-:Y:S01]  /*2cf0*/  FMUL R11, R56, R56 ;  /* 0x00000038380b7220 */ /* 0x000fe20000400000 */
[----:B------:R-:W-:Y:S01]  /*2d00*/  FMUL R65, R65, R74 ;  /* 0x0000004a41417220 */ /* 0x000fe20000400000 */
[----:B------:R-:W-:Y:S01]  /*2d10*/  FSEL R66, R66, RZ, P6 ;  /* 0x000000ff42427208 */ /* 0x000fe20003000000 */
[----:B------:R-:W3:Y:S01]  /*2d20*/  SHFL.BFLY PT, R44, R49, 0x2, 0x1f ;  /* 0x0c401f00312c7f89 */ /* 0x000ee200000e0000 */
[----:B------:R-:W-:Y:S01]  /*2d30*/  FSETP.NEU.AND P6, PT, R38, RZ, PT ;  /* 0x000000ff2600720b */ /* 0x000fe20003fcd000 */
[----:B------:R-:W-:Y:S01]  /*2d40*/  FMUL R11, R32, R11 ;  /* 0x0000000b200b7220 */ /* 0x000fe20000400000 */
[----:B------:R-:W-:Y:S01]  /*2d50*/  FSETP.GEU.AND P5, PT, |R9|, 1.175494350822287508e-38, PT ;  /* 0x008000000900780b */ /* 0x000fe20003fae200 */
[----:B-----5:R-:W-:Y:S01]  /*2d60*/  FADD R53, R53, R52 ;  /* 0x0000003435357221 */ /* 0x020fe20000000000 */
[----:B------:R-:W-:Y:S01]  /*2d70*/  FMUL R40, R9, 0.25 ;  /* 0x3e80000009287820 */ /* 0x000fe20000400000 */
[----:B------:R-:W-:Y:S01]  /*2d80*/  FSEL R65, R65, RZ, P6 ;  /* 0x000000ff41417208 */ /* 0x000fe20003000000 */
[----:B------:R-:W4:Y:S01]  /*2d90*/  MUFU.RCP R45, R45 ;  /* 0x0000002d002d7308 */ /* 0x000f220000001000 */
[----:B------:R-:W-:Y:S01]  /*2da0*/  FSETP.GT.AND P6, PT, |R9|, 8.50705917302346158658e+37, PT ;  /* 0x7e8000000900780b */ /* 0x000fe20003fc4200 */
[----:B------:R-:W-:Y:S01]  /*2db0*/  FFMA R53, R46, R11, R53 ;  /* 0x0000000b2e357223 */ /* 0x000fe20000000035 */
[----:B------:R-:W-:Y:S01]  /*2dc0*/  FADD R50, -R59, R50 ;  /* 0x000000323b327221 */ /* 0x000fe20000000100 */
[----:B0-----:R-:W-:Y:S01]  /*2dd0*/  FADD R54, -R57, R54 ;  /* 0x0000003639367221 */ /* 0x001fe20000000100 */
[----:B------:R-:W-:Y:S01]  /*2de0*/  FSEL R51, R40, R9, P6 ;  /* 0x0000000928337208 */ /* 0x000fe20003000000 */
[----:B-1----:R-:W-:Y:S01]  /*2df0*/  FADD R35, -R48, R35 ;  /* 0x0000002330237221 */ /* 0x002fe20000000100 */
[----:B------:R-:W-:Y:S01]  /*2e00*/  FSEL R56, R43, R38, P6 ;  /* 0x000000262b387208 */ /* 0x000fe20003000000 */
[C---:B------:R-:W-:Y:S01]  /*2e10*/  FFMA R59, R50.reuse, R66, R59 ;  /* 0x00000042323b7223 */ /* 0x040fe2000000003b */
[----:B------:R-:W0:Y:S01]  /*2e20*/  SHFL.BFLY PT, R46, R53, 0x2, 0x1f ;  /* 0x0c401f00352e7f89 */ /* 0x000e2200000e0000 */
[----:B------:R-:W-:Y:S01]  /*2e30*/  FMUL R43, R50, R50 ;  /* 0x00000032322b7220 */ /* 0x000fe20000400000 */
[C---:B------:R-:W-:Y:S01]  /*2e40*/  FMUL R50, R54.reuse, R54 ;  /* 0x0000003636327220 */ /* 0x040fe20000400000 */
[----:B------:R-:W-:Y:S01]  /*2e50*/  FFMA R54, R54, R65, R57 ;  /* 0x0000004136367223 */ /* 0x000fe20000000039 */
[----:B------:R-:W-:Y:S01]  /*2e60*/  @!P5 FMUL R51, R51, 16777216 ;  /* 0x4b8000003333d820 */ /* 0x000fe20000400000 */
[----:B------:R-:W-:Y:S01]  /*2e70*/  FMUL R43, R30, R43 ;  /* 0x0000002b1e2b7220 */ /* 0x000fe20000400000 */
[----:B------:R-:W1:Y:S01]  /*2e80*/  SHFL.BFLY PT, R52, R59, 0x2, 0x1f ;  /* 0x0c401f003b347f89 */ /* 0x000e6200000e0000 */
[C---:B------:R-:W-:Y:S01]  /*2e90*/  FMUL R30, R35.reuse, R35 ;  /* 0x00000023231e7220 */ /* 0x040fe20000400000 */
[----:B------:R-:W-:Y:S01]  /*2ea0*/  FFMA R48, R35, R15, R48 ;  /* 0x0000000f23307223 */ /* 0x000fe20000000030 */
[----:B--2---:R-:W-:Y:S01]  /*2eb0*/  FADD R37, R62, R37 ;  /* 0x000000253e257221 */ /* 0x004fe20000000000 */
[----:B------:R-:W-:Y:S01]  /*2ec0*/  FMUL R50, R29, R50 ;  /* 0x000000321d327220 */ /* 0x000fe20000400000 */
[----:B------:R-:W-:Y:S01]  /*2ed0*/  FADD R72, R72, R47 ;  /* 0x0000002f48487221 */ /* 0x000fe20000000000 */
[----:B------:R-:W2:Y:S01]  /*2ee0*/  SHFL.BFLY PT, R35, R54, 0x2, 0x1f ;  /* 0x0c401f0036237f89 */ /* 0x000ea200000e0000 */
[----:B------:R-:W5:Y:S01]  /*2ef0*/  MUFU.RCP R51, R51 ;  /* 0x0000003300337308 */ /* 0x000f620000001000 */
[----:B---3--:R-:W-:Y:S01]  /*2f00*/  FADD R44, -R49, R44 ;  /* 0x0000002c312c7221 */ /* 0x008fe20000000100 */
[----:B----4-:R-:W-:Y:S01]  /*2f10*/  FMUL R45, R45, R58 ;  /* 0x0000003a2d2d7220 */ /* 0x010fe20000400000 */
[----:B------:R-:W3:Y:S01]  /*2f20*/  SHFL.BFLY PT, R32, R13, 0x2, 0x1f ;  /* 0x0c401f000d207f89 */ /* 0x000ee200000e0000 */
[----:B------:R-:W-:Y:S01]  /*2f30*/  FFMA R37, R66, R43, R37 ;  /* 0x0000002b42257223 */ /* 0x000fe20000000025 */
[----:B------:R-:W-:Y:S01]  /*2f40*/  FFMA R50, R65, R50, R72 ;  /* 0x0000003241327223 */ /* 0x000fe20000000048 */
[----:B------:R-:W-:Y:S01]  /*2f50*/  FADD R55, R14, R14 ;  /* 0x0000000e0e377221 */ /* 0x000fe20000000000 */
[----:B------:R-:W-:Y:S01]  /*2f60*/  FMUL R30, R31, R30 ;  /* 0x0000001e1f1e7220 */ /* 0x000fe20000400000 */
[C---:B------:R-:W-:Y:S01]  /*2f70*/  FFMA R49, R44.reuse, R4, R49 ;  /* 0x000000042c317223 */ /* 0x040fe20000000031 */
[----:B------:R-:W-:Y:S01]  /*2f80*/  FMUL R29, R44, R44 ;  /* 0x0000002c2c1d7220 */ /* 0x000fe20000400000 */
[----:B------:R-:W-:Y:S01]  /*2f90*/  FSEL R11, R45, RZ, P4 ;  /* 0x000000ff2d0b7208 */ /* 0x000fe20002000000 */
[----:B------:R-:W4:Y:S01]  /*2fa0*/  SHFL.BFLY PT, R44, R37, 0x2, 0x1f ;  /* 0x0c401f00252c7f89 */ /* 0x000f2200000e0000 */
[C---:B------:R-:W-:Y:S01]  /*2fb0*/  FSETP.GEU.AND P4, PT, |R55|.reuse, 1.175494350822287508e-38, PT ;  /* 0x008000003700780b */ /* 0x040fe20003f8e200 */
[C---:B------:R-:W-:Y:S01]  /*2fc0*/  FMUL R45, R55.reuse, 0.25 ;  /* 0x3e800000372d7820 */ /* 0x040fe20000400000 */
[----:B------:R-:W-:Y:S01]  /*2fd0*/  FSETP.GT.AND P6, PT, |R55|, 8.50705917302346158658e+37, PT ;  /* 0x7e8000003700780b */ /* 0x000fe20003fc4200 */
[----:B------:R-:W4:Y:S01]  /*2fe0*/  SHFL.BFLY PT, R31, R50, 0x2, 0x1f ;  /* 0x0c401f00321f7f89 */ /* 0x000f2200000e0000 */
[----:B------:R-:W-:Y:S01]  /*2ff0*/  @!P5 FMUL R56, R56, 16777216 ;  /* 0x4b8000003838d820 */ /* 0x000fe20000400000 */
[----:B0-----:R-:W-:Y:S01]  /*3000*/  FADD R53, R53, R46 ;  /* 0x0000002e35357221 */ /* 0x001fe20000000000 */
[----:B------:R-:W-:Y:S01]  /*3010*/  FSEL R45, R45, R55, P6 ;  /* 0x000000372d2d7208 */ /* 0x000fe20003000000 */
[----:B------:R-:W-:Y:S01]  /*3020*/  FADD R43, R9, R9 ;  /* 0x00000009092b7221 */ /* 0x000fe20000000000 */
[----:B-----5:R-:W-:Y:S01]  /*3030*/  FMUL R51, R51, R56 ;  /* 0x0000003833337220 */ /* 0x020fe20000400000 */
[----:B------:R-:W-:Y:S01]  /*3040*/  FSEL R46, R41, R14, P6 ;  /* 0x0000000e292e7208 */ /* 0x000fe20003000000 */
[----:B-1----:R-:W-:Y:S01]  /*3050*/  FADD R52, -R59, R52 ;  /* 0x000000343b347221 */ /* 0x002fe20000000100 */
[----:B------:R-:W-:Y:S01]  /*3060*/  FSETP.NEU.AND P6, PT, R9, RZ, PT ;  /* 0x000000ff0900720b */ /* 0x000fe20003fcd000 */
[----:B--2---:R-:W-:Y:S01]  /*3070*/  FADD R35, -R54, R35 ;  /* 0x0000002336237221 */ /* 0x004fe20000000100 */
[----:B------:R-:W-:Y:S01]  /*3080*/  @!P4 FMUL R45, R45, 16777216 ;  /* 0x4b8000002d2dc820 */ /* 0x000fe20000400000 */
[----:B------:R-:W-:Y:S01]  /*3090*/  @!P4 FMUL R46, R46, 16777216 ;  /* 0x4b8000002e2ec820 */ /* 0x000fe20000400000 */
[----:B------:R-:W-:Y:S01]  /*30a0*/  FSEL R51, R51, RZ, P6 ;  /* 0x000000ff33337208 */ /* 0x000fe20003000000 */
[----:B---3--:R-:W-:Y:S01]  /*30b0*/  FADD R32, R13, R32 ;  /* 0x000000200d207221 */ /* 0x008fe20000000000 */
[C---:B------:R-:W-:Y:S01]  /*30c0*/  FSETP.GEU.AND P4, PT, |R43|.reuse, 1.175494350822287508e-38, PT ;  /* 0x008000002b00780b */ /* 0x040fe20003f8e200 */
[C---:B------:R-:W-:Y:S01]  /*30d0*/  FMUL R13, R52.reuse, R52 ;  /* 0x00000034340d7220 */ /* 0x040fe20000400000 */
[C---:B------:R-:W-:Y:S01]  /*30e0*/  FMUL R41, R43.reuse, 0.25 ;  /* 0x3e8000002b297820 */ /* 0x040fe20000400000 */
[----:B------:R-:W-:Y:S01]  /*30f0*/  FSETP.GT.AND P6, PT, |R43|, 8.50705917302346158658e+37, PT ;  /* 0x7e8000002b00780b */ /* 0x000fe20003fc4200 */
[C---:B------:R-:W-:Y:S01]  /*3100*/  FFMA R54, R35.reuse, R51, R54 ;  /* 0x0000003323367223 */ /* 0x040fe20000000036 */
[----:B------:R-:W-:Y:S01]  /*3110*/  FFMA R59, R52, R12, R59 ;  /* 0x0000000c343b7223 */ /* 0x000fe2000000003b */
[----:B------:R-:W-:Y:S01]  /*3120*/  FMUL R35, R35, R35 ;  /* 0x0000002323237220 */ /* 0x000fe20000400000 */
[----:B------:R-:W-:Y:S01]  /*3130*/  FFMA R30, R15, R30, R32 ;  /* 0x0000001e0f1e7223 */ /* 0x000fe20000000020 */
[----:B------:R-:W-:Y:S01]  /*3140*/  FMUL R42, R42, R13 ;  /* 0x0000000d2a2a7220 */ /* 0x000fe20000400000 */
[----:B------:R-:W-:Y:S01]  /*3150*/  FSEL R41, R41, R43, P6 ;  /* 0x0000002b29297208 */ /* 0x000fe20003000000 */
[----:B------:R-:W-:Y:S01]  /*3160*/  FMUL R29, R34, R29 ;  /* 0x0000001d221d7220 */ /* 0x000fe20000400000 */
[----:B------:R-:W0:Y:S01]  /*3170*/  SHFL.BFLY PT, R13, R48, 0x1, 0x1f ;  /* 0x0c201f00300d7f89 */ /* 0x000e2200000e0000 */
[----:B----4-:R-:W-:Y:S01]  /*3180*/  FADD R37, R37, R44 ;  /* 0x0000002c25257221 */ /* 0x010fe20000000000 */
[----:B------:R-:W-:Y:S01]  /*3190*/  FMUL R35, R38, R35 ;  /* 0x0000002326237220 */ /* 0x000fe20000400000 */
[----:B------:R-:W-:Y:S01]  /*31a0*/  FADD R50, R50, R31 ;  /* 0x0000001f32327221 */ /* 0x000fe20000000000 */
[----:B------:R-:W1:Y:S01]  /*31b0*/  SHFL.BFLY PT, R32, R49, 0x1, 0x1f ;  /* 0x0c201f0031207f89 */ /* 0x000e6200000e0000 */
[----:B------:R2:W3:Y:S01]  /*31c0*/  MUFU.RCP R34, R5 ;  /* 0x0000000500227308 */ /* 0x0004e20000001000 */
[----:B------:R-:W-:Y:S01]  /*31d0*/  @!P4 FMUL R41, R41, 16777216 ;  /* 0x4b8000002929c820 */ /* 0x000fe20000400000 */
[----:B------:R-:W-:Y:S01]  /*31e0*/  FFMA R29, R4, R29, R53 ;  /* 0x0000001d041d7223 */ /* 0x000fe20000000035 */
[----:B------:R-:W4:Y:S01]  /*31f0*/  SHFL.BFLY PT, R38, R59, 0x1, 0x1f ;  /* 0x0c201f003b267f89 */ /* 0x000f2200000e0000 */
[----:B------:R-:W-:Y:S01]  /*3200*/  FFMA R37, R12, R42, R37 ;  /* 0x0000002a0c257223 */ /* 0x000fe20000000025 */
[----:B------:R-:W-:Y:S01]  /*3210*/  FFMA R35, R51, R35, R50 ;  /* 0x0000002333237223 */ /* 0x000fe20000000032 */
[----:B------:R-:W-:Y:S01]  /*3220*/  FSEL R4, R40, R9, P6 ;  /* 0x0000000928047208 */ /* 0x000fe20003000000 */
[----:B------:R-:W5:Y:S01]  /*3230*/  SHFL.BFLY PT, R15, R54, 0x1, 0x1f ;  /* 0x0c201f00360f7f89 */ /* 0x000f6200000e0000 */
[----:B------:R-:W1:Y:S01]  /*3240*/  MUFU.RCP R41, R41 ;  /* 0x0000002900297308 */ /* 0x000e620000001000 */
[----:B------:R-:W-:-:S02]  /*3250*/  FSETP.NEU.AND P6, PT, R43, RZ, PT ;  /* 0x000000ff2b00720b */ /* 0x000fc40003fcd000 */
[----:B--2---:R-:W2:Y:S01]  /*3260*/  SHFL.BFLY PT, R5, R30, 0x1, 0x1f ;  /* 0x0c201f001e057f89 */ /* 0x004ea200000e0000 */
[----:B------:R-:W-:Y:S01]  /*3270*/  @!P4 FMUL R4, R4, 16777216 ;  /* 0x4b8000000404c820 */ /* 0x000fe20000400000 */
[----:B------:R-:W-:Y:S02]  /*3280*/  FSETP.NEU.AND P5, PT, R55, RZ, PT ;  /* 0x000000ff3700720b */ /* 0x000fe40003fad000 */
[----:B------:R-:W2:Y:S01]  /*3290*/  SHFL.BFLY PT, R12, R29, 0x1, 0x1f ;  /* 0x0c201f001d0c7f89 */ /* 0x000ea200000e0000 */
[----:B------:R-:W5:Y:S01]  /*32a0*/  MUFU.RCP R45, R45 ;  /* 0x0000002d002d7308 */ /* 0x000f620000001000 */
[----:B---3--:R-:W-:Y:S01]  /*32b0*/  FMUL R34, R34, R39 ;  /* 0x0000002722227220 */ /* 0x008fe20000400000 */
[----:B------:R-:W-:Y:S01]  /*32c0*/  ISETP.GE.AND P4, PT, R0, 0x40, PT ;  /* 0x000000400000780c */ /* 0x000fe20003f86270 */
[----:B------:R-:W3:Y:S01]  /*32d0*/  SHFL.BFLY PT, R40, R37, 0x1, 0x1f ;  /* 0x0c201f0025287f89 */ /* 0x000ee200000e0000 */
[----:B0-----:R-:W-:Y:S02]  /*32e0*/  FADD R13, -R48, R13 ;  /* 0x0000000d300d7221 */ /* 0x001fe40000000100 */
[----:B------:R-:W-:Y:S01]  /*32f0*/  FSEL R34, R34, RZ, P0 ;  /* 0x000000ff22227208 */ /* 0x000fe20000000000 */
[----:B------:R-:W0:Y:S01]  /*3300*/  SHFL.BFLY PT, R42, R35, 0x1, 0x1f ;  /* 0x0c201f00232a7f89 */ /* 0x000e2200000e0000 */
[----:B-1----:R-:W-:Y:S01]  /*3310*/  FADD R32, -R49, R32 ;  /* 0x0000002031207221 */ /* 0x002fe20000000100 */
[----:B------:R-:W-:Y:S01]  /*3320*/  FMUL R41, R41, R4 ;  /* 0x0000000429297220 */ /* 0x000fe20000400000 */
[----:B------:R-:W-:Y:S01]  /*3330*/  FMUL R4, R13, R13 ;  /* 0x0000000d0d047220 */ /* 0x000fe20000400000 */
[----:B----4-:R-:W-:Y:S01]  /*3340*/  FADD R38, -R59, R38 ;  /* 0x000000263b267221 */ /* 0x010fe20000000100 */
[----:B------:R-:W-:Y:S01]  /*3350*/  FFMA R31, R13, R11, R48 ;  /* 0x0000000b0d1f7223 */ /* 0x000fe20000000030 */
[----:B------:R-:W-:Y:S01]  /*3360*/  FFMA R49, R32, R34, R49 ;  /* 0x0000002220317223 */ /* 0x000fe20000000031 */
[----:B------:R-:W-:Y:S01]  /*3370*/  FSEL R41, R41, RZ, P6 ;  /* 0x000000ff29297208 */ /* 0x000fe20003000000 */
[----:B-----5:R-:W-:Y:S01]  /*3380*/  FADD R15, -R54, R15 ;  /* 0x0000000f360f7221 */ /* 0x020fe20000000100 */
[----:B------:R-:W-:Y:S01]  /*3390*/  FMUL R45, R45, R46 ;  /* 0x0000002e2d2d7220 */ /* 0x000fe20000400000 */
[----:B------:R-:W-:Y:S01]  /*33a0*/  FMUL R13, R38, R38 ;  /* 0x00000026260d7220 */ /* 0x000fe20000400000 */
[----:B------:R-:W-:Y:S01]  /*33b0*/  FMUL R4, R33, R4 ;  /* 0x0000000421047220 */ /* 0x000fe20000400000 */
[----:B--2---:R-:W-:Y:S01]  /*33c0*/  FADD R30, R30, R5 ;  /* 0x000000051e1e7221 */ /* 0x004fe20000000000 */
[----:B------:R-:W-:Y:S01]  /*33d0*/  FMUL R5, R32, R32 ;  /* 0x0000002020057220 */ /* 0x000fe20000400000 */
[----:B------:R-:W-:Y:S01]  /*33e0*/  FMUL R32, R15, R15 ;  /* 0x0000000f0f207220 */ /* 0x000fe20000400000 */
[----:B------:R-:W-:Y:S01]  /*33f0*/  FSEL R45, R45, RZ, P5 ;  /* 0x000000ff2d2d7208 */ /* 0x000fe20002800000 */
[----:B------:R-:W-:Y:S01]  /*3400*/  FADD R29, R29, R12 ;  /* 0x0000000c1d1d7221 */ /* 0x000fe20000000000 */
[----:B------:R-:W-:Y:S01]  /*3410*/  FMUL R5, R36, R5 ;  /* 0x0000000524057220 */ /* 0x000fe20000400000 */
[----:B------:R-:W-:Y:S01]  /*3420*/  FMUL R13, R14, R13 ;  /* 0x0000000d0e0d7220 */ /* 0x000fe20000400000 */
[----:B------:R-:W-:Y:S01]  /*3430*/  FMUL R32, R9, R32 ;  /* 0x0000002009207220 */ /* 0x000fe20000400000 */
[----:B---3--:R-:W-:Y:S01]  /*3440*/  FADD R40, R37, R40 ;  /* 0x0000002825287221 */ /* 0x008fe20000000000 */
[----:B------:R-:W-:Y:S01]  /*3450*/  FFMA R33, R15, R41, R54 ;  /* 0x000000290f217223 */ /* 0x000fe20000000036 */
[----:B------:R-:W-:Y:S01]  /*3460*/  FFMA R59, R38, R45, R59 ;  /* 0x0000002d263b7223 */ /* 0x000fe2000000003b */
[----:B------:R-:W-:Y:S01]  /*3470*/  FFMA R9, R11, R4, R30 ;  /* 0x000000040b097223 */ /* 0x000fe2000000001e */
[----:B0-----:R-:W-:Y:S01]  /*3480*/  FADD R42, R35, R42 ;  /* 0x0000002a232a7221 */ /* 0x001fe20000000000 */
[----:B------:R-:W-:Y:S01]  /*3490*/  FFMA R5, R34, R5, R29 ;  /* 0x0000000522057223 */ /* 0x000fe2000000001d */
[----:B------:R-:W-:Y:S01]  /*34a0*/  FFMA R13, R45, R13, R40 ;  /* 0x0000000d2d0d7223 */ /* 0x000fe20000000028 */
[----:B------:R-:W-:Y:S01]  /*34b0*/  @!P3 STS [R28+0x280], R55 ;  /* 0x000280371c00b388 */ /* 0x000fe20000000800 */
[----:B------:R-:W-:-:S03]  /*34c0*/  FFMA R41, R41, R32, R42 ;  /* 0x0000002029297223 */ /* 0x000fc6000000002a */
[----:B------:R-:W-:Y:S04]  /*34d0*/  @!P3 STS [R28+0x2c0], R43 ;  /* 0x0002c02b1c00b388 */ /* 0x000fe80000000800 */
[----:B------:R-:W-:Y:S04]  /*34e0*/  @!P3 STS [R28], R31 ;  /* 0x0000001f1c00b388 */ /* 0x000fe80000000800 */
[----:B------:R-:W-:Y:S04]  /*34f0*/  @!P3 STS [R28+0x40], R49 ;  /* 0x000040311c00b388 */ /* 0x000fe80000000800 */
[----:B------:R-:W-:Y:S04]  /*3500*/  @!P3 STS [R28+0x80], R59 ;  /* 0x0000803b1c00b388 */ /* 0x000fe80000000800 */
[----:B------:R-:W-:Y:S04]  /*3510*/  @!P3 STS [R28+0xc0], R33 ;  /* 0x0000c0211c00b388 */ /* 0x000fe80000000800 */
[----:B------:R-:W-:Y:S04]  /*3520*/  @!P3 STS [R28+0x100], R9 ;  /* 0x000100091c00b388 */ /* 0x000fe80000000800 */
[----:B------:R-:W-:Y:S04]  /*3530*/  @!P3 STS [R28+0x140], R5 ;  /* 0x000140051c00b388 */ /* 0x000fe80000000800 */
[----:B------:R-:W-:Y:S04]  /*3540*/  @!P3 STS [R28+0x180], R13 ;  /* 0x0001800d1c00b388 */ /* 0x000fe80000000800 */
[----:B------:R-:W-:Y:S04]  /*3550*/  @!P3 STS [R28+0x1c0], R41 ;  /* 0x0001c0291c00b388 */ /* 0x000fe80000000800 */
[----:B------:R-:W-:Y:S06]  /*3560*/  BAR.SYNC.DEFER_BLOCKING 0x0 ;  /* 0x0000000000007b1d */ /* 0x000fec0000010000 */
[----:B------:R-:W0:Y:S04]  /*3570*/  @!P4 LDS R7, [R0.X4+0x200] ;  /* 0x000200000007c984 */ /* 0x000e280000004800 */
[----:B------:R-:W1:Y:S04]  /*3580*/  @!P4 LDS R6, [R0.X4] ;  /* 0x000000000006c984 */ /* 0x000e680000004800 */
[----:B------:R-:W2:Y:S04]  /*3590*/  @!P4 LDS R8, [R0.X4+0x100] ;  /* 0x000100000008c984 */ /* 0x000ea80000004800 */
[----:B0-----:R-:W0:Y:S04]  /*35a0*/  SHFL.BFLY PT, R4, R7, 0x8, 0x1f ;  /* 0x0d001f0007047f89 */ /* 0x001e2800000e0000 */
[----:B-1----:R-:W1:Y:S04]  /*35b0*/  SHFL.BFLY PT, R5, R6, 0x8, 0x1f ;  /* 0x0d001f0006057f89 */ /* 0x002e6800000e0000 */
[----:B--2---:R-:W2:Y:S01]  /*35c0*/  SHFL.BFLY PT, R9, R8, 0x8, 0x1f ;  /* 0x0d001f0008097f89 */ /* 0x004ea200000e0000 */
[----:B0-----:R-:W-:-:S04]  /*35d0*/  FADD R11, R7, R4 ;  /* 0x00000004070b7221 */ /* 0x001fc80000000000 */
[C---:B------:R-:W-:Y:S01]  /*35e0*/  FMUL R12, R11.reuse, 0.25 ;  /* 0x3e8000000b0c7820 */ /* 0x040fe20000400000 */
[C---:B------:R-:W-:Y:S01]  /*35f0*/  FSETP.GEU.AND P5, PT, |R11|.reuse, 1.175494350822287508e-38, PT ;  /* 0x008000000b00780b */ /* 0x040fe20003fae200 */
[----:B------:R-:W0:Y:S01]  /*3600*/  SHFL.BFLY PT, R14, R11, 0x4, 0x1f ;  /* 0x0c801f000b0e7f89 */ /* 0x000e2200000e0000 */
[----:B------:R-:W-:Y:S01]  /*3610*/  FSETP.GT.AND P0, PT, |R11|, 8.50705917302346158658e+37, PT ;  /* 0x7e8000000b00780b */ /* 0x000fe20003f04200 */
[----:B-1----:R-:W-:Y:S01]  /*3620*/  FADD R5, -R6, R5 ;  /* 0x0000000506057221 */ /* 0x002fe20000000100 */
[----:B--2---:R-:W-:Y:S02]  /*3630*/  FADD R8, R8, R9 ;  /* 0x0000000908087221 */ /* 0x004fe40000000000 */
[----:B------:R-:W-:-:S07]  /*3640*/  FSEL R12, R12, R11, P0 ;  /* 0x0000000b0c0c7208 */ /* 0x000fce0000000000 */
[----:B------:R-:W-:Y:S02]  /*3650*/  @!P5 FMUL R12, R12, 16777216 ;  /* 0x4b8000000c0cd820 */ /* 0x000fe40000400000 */
[----:B------:R-:W-:Y:S02]  /*3660*/  @P0 FMUL R4, R4, 0.25 ;  /* 0x3e80000004040820 */ /* 0x000fe40000400000 */
[----:B------:R1:W2:Y:S02]  /*3670*/  MUFU.RCP R13, R12 ;  /* 0x0000000c000d7308 */ /* 0x0002a40000001000 */
[----:B------:R-:W-:Y:S01]  /*3680*/  @!P5 FMUL R4, R4, 16777216 ;  /* 0x4b8000000404d820 */ /* 0x000fe20000400000 */
[C---:B------:R-:W-:Y:S01]  /*3690*/  FSETP.NEU.AND P5, PT, R11.reuse, RZ, PT ;  /* 0x000000ff0b00720b */ /* 0x040fe20003fad000 */
[----:B0-----:R-:W-:-:S04]  /*36a0*/  FADD R15, R11, R14 ;  /* 0x0000000e0b0f7221 */ /* 0x001fc80000000000 */
[C---:B------:R-:W-:Y:S01]  /*36b0*/  FMUL R30, R15.reuse, 0.25 ;  /* 0x3e8000000f1e7820 */ /* 0x040fe20000400000 */
[C---:B------:R-:W-:Y:S01]  /*36c0*/  FSETP.GEU.AND P6, PT, |R15|.reuse, 1.175494350822287508e-38, PT ;  /* 0x008000000f00780b */ /* 0x040fe20003fce200 */
[----:B-1----:R-:W0:Y:S01]  /*36d0*/  SHFL.BFLY PT, R12, R15, 0x2, 0x1f ;  /* 0x0c401f000f0c7f89 */ /* 0x002e2200000e0000 */
[----:B------:R-:W-:Y:S01]  /*36e0*/  FSETP.GT.AND P0, PT, |R15|, 8.50705917302346158658e+37, PT ;  /* 0x7e8000000f00780b */ /* 0x000fe20003f04200 */
[----:B--2---:R-:W-:Y:S01]  /*36f0*/  FMUL R13, R13, R4 ;  /* 0x000000040d0d7220 */ /* 0x004fe20000400000 */
[----:B------:R-:W-:Y:S02]  /*3700*/  FMUL R4, R5, R5 ;  /* 0x0000000505047220 */ /* 0x000fe40000400000 */
[----:B------:R-:W-:Y:S02]  /*3710*/  FSEL R30, R30, R15, P0 ;  /* 0x0000000f1e1e7208 */ /* 0x000fe40000000000 */
[----:B------:R-:W-:Y:S01]  /*3720*/  FSEL R13, R13, RZ, P5 ;  /* 0x000000ff0d0d7208 */ /* 0x000fe20002800000 */
[----:B------:R-:W-:Y:S01]  /*3730*/  FMUL R4, R7, R4 ;  /* 0x0000000407047220 */ /* 0x000fe20000400000 */
[----:B------:R-:W-:-:S03]  /*3740*/  FSETP.NEU.AND P5, PT, R15, RZ, PT ;  /* 0x000000ff0f00720b */ /* 0x000fc60003fad000 */
[----:B------:R-:W-:Y:S01]  /*3750*/  FFMA R5, R5, R13, R6 ;  /* 0x0000000d05057223 */ /* 0x000fe20000000006 */
[----:B------:R-:W-:Y:S01]  /*3760*/  @!P6 FMUL R30, R30, 16777216 ;  /* 0x4b8000001e1ee820 */ /* 0x000fe20000400000 */
[----:B------:R-:W-:Y:S01]  /*3770*/  FFMA R4, R13, R4, R8 ;  /* 0x000000040d047223 */ /* 0x000fe20000000008 */
[----:B------:R-:W-:Y:S02]  /*3780*/  @P0 FMUL R14, R14, 0.25 ;  /* 0x3e8000000e0e0820 */ /* 0x000fe40000400000 */
[----:B------:R-:W1:Y:S01]  /*3790*/  SHFL.BFLY PT, R6, R5, 0x4, 0x1f ;  /* 0x0c801f0005067f89 */ /* 0x000e6200000e0000 */
[----:B------:R2:W3:Y:S01]  /*37a0*/  MUFU.RCP R9, R30 ;  /* 0x0000001e00097308 */ /* 0x0004e20000001000 */
[----:B------:R-:W-:Y:S02]  /*37b0*/  @!P6 FMUL R14, R14, 16777216 ;  /* 0x4b8000000e0ee820 */ /* 0x000fe40000400000 */
[----:B------:R-:W4:Y:S01]  /*37c0*/  SHFL.BFLY PT, R7, R4, 0x4, 0x1f ;  /* 0x0c801f0004077f89 */ /* 0x000f2200000e0000 */
[----:B0-----:R-:W-:-:S04]  /*37d0*/  FADD R13, R15, R12 ;  /* 0x0000000c0f0d7221 */ /* 0x001fc80000000000 */
[C---:B------:R-:W-:Y:S01]  /*37e0*/  FMUL R8, R13.reuse, 0.25 ;  /* 0x3e8000000d087820 */ /* 0x040fe20000400000 */
[C---:B------:R-:W-:Y:S01]  /*37f0*/  FSETP.GEU.AND P6, PT, |R13|.reuse, 1.175494350822287508e-38, PT ;  /* 0x008000000d00780b */ /* 0x040fe20003fce200 */
[----:B--2---:R-:W0:Y:S01]  /*3800*/  SHFL.BFLY PT, R30, R13, 0x1, 0x1f ;  /* 0x0c201f000d1e7f89 */ /* 0x004e2200000e0000 */
[----:B------:R-:W-:Y:S01]  /*3810*/  FSETP.GT.AND P0, PT, |R13|, 8.50705917302346158658e+37, PT ;  /* 0x7e8000000d00780b */ /* 0x000fe20003f04200 */
[----:B---3--:R-:W-:-:S03]  /*3820*/  FMUL R9, R9, R14 ;  /* 0x0000000e09097220 */ /* 0x008fc60000400000 */
[----:B------:R-:W-:Y:S02]  /*3830*/  FSEL R14, R8, R13, P0 ;  /* 0x0000000d080e7208 */ /* 0x000fe40000000000 */
[----:B------:R-:W-:Y:S01]  /*3840*/  FSEL R9, R9, RZ, P5 ;  /* 0x000000ff09097208 */ /* 0x000fe20002800000 */
[----:B-1----:R-:W-:-:S04]  /*3850*/  FADD R6, -R5, R6 ;  /* 0x0000000605067221 */ /* 0x002fc80000000100 */
[----:B------:R-:W-:Y:S02]  /*3860*/  @!P6 FMUL R14, R14, 16777216 ;  /* 0x4b8000000e0ee820 */ /* 0x000fe40000400000 */
[----:B------:R-:W-:Y:S01]  /*3870*/  @P0 FMUL R12, R12, 0.25 ;  /* 0x3e8000000c0c0820 */ /* 0x000fe20000400000 */
[C---:B------:R-:W-:Y:S01]  /*3880*/  FMUL R8, R6.reuse, R6 ;  /* 0x0000000606087220 */ /* 0x040fe20000400000 */
[----:B------:R-:W-:Y:S01]  /*3890*/  FFMA R5, R6, R9, R5 ;  /* 0x0000000906057223 */ /* 0x000fe20000000005 */
[----:B----4-:R-:W-:Y:S01]  /*38a0*/  FADD R4, R4, R7 ;  /* 0x0000000704047221 */ /* 0x010fe20000000000 */
[----:B------:R-:W-:Y:S01]  /*38b0*/  @!P6 FMUL R12, R12, 16777216 ;  /* 0x4b8000000c0ce820 */ /* 0x000fe20000400000 */
[----:B------:R-:W-:Y:S01]  /*38c0*/  FMUL R8, R11, R8 ;  /* 0x000000080b087220 */ /* 0x000fe20000400000 */
[----:B------:R-:W-:Y:S01]  /*38d0*/  FSETP.NEU.AND P0, PT, R13, RZ, PT ;  /* 0x000000ff0d00720b */ /* 0x000fe20003f0d000 */
[----:B------:R-:W1:Y:S02]  /*38e0*/  SHFL.BFLY PT, R6, R5, 0x2, 0x1f ;  /* 0x0c401f0005067f89 */ /* 0x000e6400000e0000 */
[----:B------:R-:W-:Y:S01]  /*38f0*/  FFMA R4, R9, R8, R4 ;  /* 0x0000000809047223 */ /* 0x000fe20000000004 */
[----:B0-----:R-:W-:Y:S01]  /*3900*/  FADD R11, R13, R30 ;  /* 0x0000001e0d0b7221 */ /* 0x001fe20000000000 */
[----:B------:R-:W0:Y:S03]  /*3910*/  MUFU.RCP R9, R14 ;  /* 0x0000000e00097308 */ /* 0x000e260000001000 */
[----:B------:R-:W2:Y:S01]  /*3920*/  SHFL.BFLY PT, R7, R4, 0x2, 0x1f ;  /* 0x0c401f0004077f89 */ /* 0x000ea200000e0000 */
[----:B------:R-:W-:Y:S01]  /*3930*/  FSETP.GEU.AND P5, PT, |R11|, 1.175494350822287508e-38, PT ;  /* 0x008000000b00780b */ /* 0x000fe20003fae200 */
[----:B0-----:R-:W-:Y:S01]  /*3940*/  FMUL R9, R9, R12 ;  /* 0x0000000c09097220 */ /* 0x001fe20000400000 */
[----:B------:R-:W-:Y:S01]  /*3950*/  FMUL R12, R11, 0.25 ;  /* 0x3e8000000b0c7820 */ /* 0x000fe20000400000 */
[----:B-1----:R-:W-:-:S03]  /*3960*/  FADD R6, -R5, R6 ;  /* 0x0000000605067221 */ /* 0x002fc60000000100 */
[----:B------:R-:W-:Y:S02]  /*3970*/  FSEL R9, R9, RZ, P0 ;  /* 0x000000ff09097208 */ /* 0x000fe40000000000 */
[----:B------:R-:W-:Y:S01]  /*3980*/  FSETP.GT.AND P0, PT, |R11|, 8.50705917302346158658e+37, PT ;  /* 0x7e8000000b00780b */ /* 0x000fe20003f04200 */
[C---:B------:R-:W-:Y:S02]  /*3990*/  FMUL R8, R6.reuse, R6 ;  /* 0x0000000606087220 */ /* 0x040fe40000400000 */
[----:B------:R-:W-:Y:S01]  /*39a0*/  FFMA R5, R6, R9, R5 ;  /* 0x0000000906057223 */ /* 0x000fe20000000005 */
[----:B--2---:R-:W-:Y:S01]  /*39b0*/  FADD R4, R4, R7 ;  /* 0x0000000704047221 */ /* 0x004fe20000000000 */
[----:B------:R-:W-:Y:S01]  /*39c0*/  FMUL R8, R15, R8 ;  /* 0x000000080f087220 */ /* 0x000fe20000400000 */
[----:B------:R-:W-:Y:S02]  /*39d0*/  FSEL R12, R12, R11, P0 ;  /* 0x0000000b0c0c7208 */ /* 0x000fe40000000000 */
[----:B------:R-:W0:Y:S01]  /*39e0*/  SHFL.BFLY PT, R6, R5, 0x1, 0x1f ;  /* 0x0c201f0005067f89 */ /* 0x000e2200000e0000 */
[----:B------:R-:W-:-:S02]  /*39f0*/  FFMA R4, R9, R8, R4 ;  /* 0x0000000809047223 */ /* 0x000fc40000000004 */
[----:B------:R-:W-:Y:S02]  /*3a00*/  @!P5 FMUL R12, R12, 16777216 ;  /* 0x4b8000000c0cd820 */ /* 0x000fe40000400000 */
[----:B------:R-:W-:Y:S01]  /*3a10*/  @P0 FMUL R30, R30, 0.25 ;  /* 0x3e8000001e1e0820 */ /* 0x000fe20000400000 */
[----:B------:R-:W1:Y:S01]  /*3a20*/  SHFL.BFLY PT, R7, R4, 0x1, 0x1f ;  /* 0x0c201f0004077f89 */ /* 0x000e6200000e0000 */
[----:B------:R-:W2:Y:S01]  /*3a30*/  MUFU.RCP R9, R12 ;  /* 0x0000000c00097308 */ /* 0x000ea20000001000 */
[----:B------:R-:W-:Y:S01]  /*3a40*/  LOP3.LUT P0, RZ, R0, 0xf, RZ, 0xc0, !PT ;  /* 0x0000000f00ff7812 */ /* 0x000fe2000780c0ff */
[----:B------:R-:W-:Y:S01]  /*3a50*/  @!P5 FMUL R30, R30, 16777216 ;  /* 0x4b8000001e1ed820 */ /* 0x000fe20000400000 */
[----:B------:R-:W-:Y:S02]  /*3a60*/  FSETP.NEU.AND P5, PT, R11, RZ, PT ;  /* 0x000000ff0b00720b */ /* 0x000fe40003fad000 */
[----:B------:R-:W-:Y:S01]  /*3a70*/  ISETP.LT.AND P0, PT, R0, 0x40, !P0 ;  /* 0x000000400000780c */ /* 0x000fe20004701270 */
[----:B--2---:R-:W-:Y:S01]  /*3a80*/  FMUL R9, R9, R30 ;  /* 0x0000001e09097220 */ /* 0x004fe20000400000 */
[----:B0-----:R-:W-:-:S11]  /*3a90*/  FADD R6, -R5, R6 ;  /* 0x0000000605067221 */ /* 0x001fd60000000100 */
[----:B------:R-:W-:Y:S01]  /*3aa0*/  @P0 STS [R0.X4+0x200], R11 ;  /* 0x0002000b00000388 */ /* 0x000fe20000004800 */
[----:B------:R-:W-:Y:S01]  /*3ab0*/  FMUL R14, R6, R6 ;  /* 0x00000006060e7220 */ /* 0x000fe20000400000 */
[----:B------:R-:W-:Y:S01]  /*3ac0*/  FSEL R9, R9, RZ, P5 ;  /* 0x000000ff09097208 */ /* 0x000fe20002800000 */
[----:B-1----:R-:W-:Y:S02]  /*3ad0*/  FADD R8, R4, R7 ;  /* 0x0000000704087221 */ /* 0x002fe40000000000 */
[----:B------:R-:W-:Y:S01]  /*3ae0*/  FMUL R14, R13, R14 ;  /* 0x0000000e0d0e7220 */ /* 0x000fe20000400000 */
[----:B------:R-:W-:Y:S01]  /*3af0*/  IMAD.WIDE R12, R24, R21, c[0x0][0x1a0] ;  /* 0x00006800180c7625 */ /* 0x000fe200078e0215 */
[----:B------:R-:W-:Y:S02]  /*3b00*/  FFMA R29, R6, R9, R5 ;  /* 0x00000009061d7223 */ /* 0x000fe40000000005 */
[----:B------:R-:W-:Y:S01]  /*3b10*/  FFMA R31, R9, R14, R8 ;  /* 0x0000000e091f7223 */ /* 0x000fe20000000008 */
[----:B------:R-:W-:Y:S01]  /*3b20*/  CS2R R4, SRZ ;  /* 0x0000000000047805 */ /* 0x000fe2000001ff00 */
[----:B------:R-:W-:Y:S01]  /*3b30*/  CS2R R6, SRZ ;  /* 0x0000000000067805 */ /* 0x000fe2000001ff00 */
[----:B------:R-:W-:Y:S04]  /*3b40*/  @P0 STS [R0.X4], R29 ;  /* 0x0000001d00000388 */ /* 0x000fe80000004800 */
[----:B------:R-:W-:Y:S04]  /*3b50*/  @P0 STS [R0.X4+0x100], R31 ;  /* 0x0001001f00000388 */ /* 0x000fe80000004800 */
[----:B------:R-:W-:Y:S06]  /*3b60*/  BAR.SYNC.DEFER_BLOCKING 0x0 ;  /* 0x0000000000007b1d */ /* 0x000fec0000010000 */
[----:B------:R0:W2:Y:S01]  /*3b70*/  @!P1 LDG.E.EF.128 R4, [R12.64] ;  /* 0x000000040c049981 */ /* 0x0000a2000c0e1d00 */
[----:B------:R-:W-:-:S02]  /*3b80*/  SHF.R.U32.HI R8, RZ, 0x6, R27 ;  /* 0x00000006ff087819 */ /* 0x000fc4000001161b */
[----:B------:R-:W-:Y:S01]  /*3b90*/  LOP3.LUT R27, R25, 0x3000, RZ, 0xfc, !PT ;  /* 0x00003000191b7812 */ /* 0x000fe200078efcff */
[----:B------:R-:W-:Y:S01]  /*3ba0*/  LDS R11, [0x40] ;  /* 0x00004000ff0b7984 */ /* 0x000fe20000000800 */
[----:B------:R-:W-:-:S03]  /*3bb0*/  LOP3.LUT R9, R8, 0x30, RZ, 0xc0, !PT ;  /* 0x0000003008097812 */ /* 0x000fc600078ec0ff */
[----:B------:R-:W-:Y:S01]  /*3bc0*/  LDS R25, [RZ] ;  /* 0x00000000ff197984 */ /* 0x000fe20000000800 */
[----:B------:R-:W-:-:S03]  /*3bd0*/  IMAD.WIDE.U32 R14, R27, R21, c[0x0][0x170] ;  /* 0x00005c001b0e7625 */ /* 0x000fc600078e0015 */
[----:B------:R-:W-:Y:S01]  /*3be0*/  LDS R8, [0xc0] ;  /* 0x0000c000ff087984 */ /* 0x000fe20000000800 */
[----:B------:R-:W-:-:S03]  /*3bf0*/  IMAD R26, R26, 0x2, R9 ;  /* 0x000000021a1a7824 */ /* 0x000fc600078e0209 */
[----:B------:R-:W-:Y:S04]  /*3c00*/  LDS R9, [0x80] ;  /* 0x00008000ff097984 */ /* 0x000fe80000000800 */
[----:B------:R-:W1:Y:S04]  /*3c10*/  LDS R29, [0x100] ;  /* 0x00010000ff1d7984 */ /* 0x000e680000000800 */
[----:B------:R-:W-:Y:S04]  /*3c20*/  LDS R30, [0x140] ;  /* 0x00014000ff1e7984 */ /* 0x000fe80000000800 */
[----:B------:R-:W3:Y:S04]  /*3c30*/  LDS R32, [0x180] ;  /* 0x00018000ff207984 */ /* 0x000ee80000000800 */
[----:B------:R-:W4:Y:S04]  /*3c40*/  LDS R33, [0x1c0] ;  /* 0x0001c000ff217984 */ /* 0x000f280000000800 */
[----:B------:R-:W-:Y:S01]  /*3c50*/  BAR.SYNC.DEFER_BLOCKING 0x0 ;  /* 0x0000000000007b1d */ /* 0x000fe20000010000 */
[----:B0-----:R-:W-:-:S05]  /*3c60*/  IMAD.WIDE.U32 R12, R27, R22, c[0x0][0x168] ;  /* 0x00005a001b0c7625 */ /* 0x001fca00078e0016 */
[----:B--2---:R-:W-:Y:S04]  /*3c70*/  STS.128 [R26], R4 ;  /* 0x000000041a007388 */ /* 0x004fe80000000c00 */
[----:B------:R-:W-:Y:S06]  /*3c80*/  BAR.SYNC.DEFER_BLOCKING 0x0 ;  /* 0x0000000000007b1d */ /* 0x000fec0000010000 */
[----:B------:R0:W2:Y:S04]  /*3c90*/  LDG.E.EL R14, [R14.64] ;  /* 0x000000040e0e7981 */ /* 0x0000a8000c2e1900 */
[----:B------:R-:W5:Y:S04]  /*3ca0*/  LDG.E.EL R40, [R2.64+0x4800] ;  /* 0x0048000402287981 */ /* 0x000f68000c2e1900 */
[----:B------:R-:W5:Y:S04]  /*3cb0*/  LDG.E.EL.64 R12, [R12.64] ;  /* 0x000000040c0c7981 */ /* 0x000f68000c2e1b00 */
[----:B------:R-:W5:Y:S01]  /*3cc0*/  LDG.E.EL.64 R38, [R16.64+0x9000] ;  /* 0x0090000410267981 */ /* 0x000f62000c2e1b00 */
[----:B------:R-:W-:Y:S01]  /*3cd0*/  IMAD.MOV.U32 R41, RZ, RZ, 0x39aaaaab ;  /* 0x39aaaaabff297424 */ /* 0x000fe200078e00ff */
[C---:B------:R-:W-:Y:S01]  /*3ce0*/  IADD3 R60, R24.reuse, 0x400, RZ ;  /* 0x00000400183c7810 */ /* 0x040fe20007ffe0ff */
[----:B------:R-:W-:Y:S01]  /*3cf0*/  IMAD.WIDE R50, R24, R21, c[0x0][0x1a8] ;  /* 0x00006a0018327625 */ /* 0x000fe200078e0215 */
[----:B------:R-:W-:Y:S01]  /*3d00*/  LDS R34, [R23+0x1830] ;  /* 0x0018300017227984 */ /* 0x000fe20000000800 */
[-C--:B-1----:R-:W-:Y:S01]  /*3d10*/  FFMA R31, R29, R41.reuse, 9.9999999747524270788e-07 ;  /* 0x358637bd1d1f7423 */ /* 0x082fe20000000029 */
[-C--:B---3--:R-:W-:Y:S01]  /*3d20*/  FFMA R29, R32, R41.reuse, 9.9999999747524270788e-07 ;  /* 0x358637bd201d7423 */ /* 0x088fe20000000029 */
[-C--:B----4-:R-:W-:Y:S01]  /*3d30*/  FFMA R32, R33, R41.reuse, 9.9999999747524270788e-07 ;  /* 0x358637bd21207423 */ /* 0x090fe20000000029 */
[----:B------:R-:W-:Y:S01]  /*3d40*/  LDS R35, [R23] ;  /* 0x0000000017237984 */ /* 0x000fe20000000800 */
[----:B------:R-:W-:-:S02]  /*3d50*/  FFMA R30, R30, R41, 9.9999999747524270788e-07 ;  /* 0x358637bd1e1e7423 */ /* 0x000fc40000000029 */
[----:B------:R-:W-:Y:S01]  /*3d60*/  MUFU.RSQ R31, R31 ;  /* 0x0000001f001f7308 */ /* 0x000fe20000001400 */
[----:B------:R-:W-:Y:S04]  /*3d70*/  LDS R37, [R23+0x1020] ;  /* 0x0010200017257984 */ /* 0x000fe80000000800 */
[----:B------:R-:W0:Y:S03]  /*3d80*/  LDS R36, [R23+0x810] ;  /* 0x0008100017247984 */ /* 0x000e260000000800 */
[----:B------:R-:W1:Y:S08]  /*3d90*/  MUFU.RSQ R32, R32 ;  /* 0x0000002000207308 */ /* 0x000e700000001400 */
[----:B------:R-:W3:Y:S08]  /*3da0*/  MUFU.RSQ R30, R30 ;  /* 0x0000001e001e7308 */ /* 0x000ef00000001400 */
[----:B------:R-:W4:Y:S01]  /*3db0*/  MUFU.RSQ R29, R29 ;  /* 0x0000001d001d7308 */ /* 0x000f220000001400 */
[C---:B0-----:R-:W-:Y:S01]  /*3dc0*/  PRMT R15, R36.reuse, 0x7632, R15 ;  /* 0x00007632240f7816 */ /* 0x041fe2000000000f */
[----:B------:R-:W-:Y:S01]  /*3dd0*/  IMAD.U32 R36, R36, 0x10000, RZ ;  /* 0x0001000024247824 */ /* 0x000fe200078e00ff */
[----:B------:R-:W-:Y:S01]  /*3de0*/  BAR.SYNC.DEFER_BLOCKING 0x0 ;  /* 0x0000000000007b1d */ /* 0x000fe20000010000 */
[C---:B--2---:R-:W-:Y:S01]  /*3df0*/  PRMT R4, R14.reuse, 0x7632, R4 ;  /* 0x000076320e047816 */ /* 0x044fe20000000004 */
[----:B------:R-:W-:-:S02]  /*3e00*/  IMAD.U32 R5, R14, 0x10000, RZ ;  /* 0x000100000e057824 */ /* 0x000fc400078e00ff */
[----:B------:R-:W-:Y:S01]  /*3e10*/  IMAD.U32 R14, R37, 0x10000, RZ ;  /* 0x00010000250e7824 */ /* 0x000fe200078e00ff */
[----:B-----5:R-:W-:Y:S01]  /*3e20*/  PRMT R6, R40, 0x7632, R6 ;  /* 0x0000763228067816 */ /* 0x020fe20000000006 */
[----:B------:R-:W-:Y:S02]  /*3e30*/  IMAD.U32 R4, R4, 0x10000, RZ ;  /* 0x0001000004047824 */ /* 0x000fe400078e00ff */
[----:B------:R-:W-:Y:S01]  /*3e40*/  IMAD.U32 R7, R40, 0x10000, RZ ;  /* 0x0001000028077824 */ /* 0x000fe200078e00ff */
[----:B------:R-:W-:Y:S01]  /*3e50*/  FADD R33, R12, R5 ;  /* 0x000000050c217221 */ /* 0x000fe20000000000 */
[----:B------:R-:W-:Y:S01]  /*3e60*/  IMAD.U32 R6, R6, 0x10000, RZ ;  /* 0x0001000006067824 */ /* 0x000fe200078e00ff */
[--C-:B------:R-:W-:Y:S01]  /*3e70*/  FADD R40, R13, R4.reuse ;  /* 0x000000040d287221 */ /* 0x100fe20000000000 */
[C---:B------:R-:W-:Y:S01]  /*3e80*/  IMAD.U32 R5, R34.reuse, 0x10000, RZ ;  /* 0x0001000022057824 */ /* 0x040fe200078e00ff */
[----:B------:R-:W-:Y:S01]  /*3e90*/  PRMT R4, R34, 0x7632, R4 ;  /* 0x0000763222047816 */ /* 0x000fe20000000004 */
[--C-:B------:R-:W-:Y:S01]  /*3ea0*/  FADD R39, R39, R6.reuse ;  /* 0x0000000627277221 */ /* 0x100fe20000000000 */
[----:B------:R-:W-:Y:S01]  /*3eb0*/  PRMT R6, R35, 0x7632, R6 ;  /* 0x0000763223067816 */ /* 0x000fe20000000006 */
[----:B------:R-:W-:Y:S01]  /*3ec0*/  FADD R5, -R8, R5 ;  /* 0x0000000508057221 */ /* 0x000fe20000000100 */
[----:B------:R-:W-:Y:S01]  /*3ed0*/  PRMT R13, R37, 0x7632, R13 ;  /* 0x00007632250d7816 */ /* 0x000fe2000000000d */
[----:B------:R-:W-:Y:S01]  /*3ee0*/  FADD R41, R38, R7 ;  /* 0x0000000726297221 */ /* 0x000fe20000000000 */
[----:B------:R-:W-:Y:S01]  /*3ef0*/  IMAD.U32 R7, R4, 0x10000, RZ ;  /* 0x0001000004077824 */ /* 0x000fe200078e00ff */
[----:B------:R-:W-:Y:S01]  /*3f00*/  FADD R34, R33, 1 ;  /* 0x3f80000021227421 */ /* 0x000fe20000000000 */
[----:B------:R-:W-:Y:S01]  /*3f10*/  IMAD.U32 R12, R35, 0x10000, RZ ;  /* 0x00010000230c7824 */ /* 0x000fe200078e00ff */
[----:B-1----:R-:W-:Y:S01]  /*3f20*/  FMUL R5, R32, R5 ;  /* 0x0000000520057220 */ /* 0x002fe20000400000 */
[----:B------:R-:W-:Y:S01]  /*3f30*/  IMAD.U32 R6, R6, 0x10000, RZ ;  /* 0x0001000006067824 */ /* 0x000fe200078e00ff */
[----:B------:R-:W-:Y:S01]  /*3f40*/  FADD R7, -R8, R7 ;  /* 0x0000000708077221 */ /* 0x000fe20000000100 */
[----:B------:R-:W-:Y:S01]  /*3f50*/  IMAD.U32 R4, R13, 0x10000, RZ ;  /* 0x000100000d047824 */ /* 0x000fe200078e00ff */
[----:B------:R-:W-:Y:S01]  /*3f60*/  FADD R12, -R25, R12 ;  /* 0x0000000c190c7221 */ /* 0x000fe20000000100 */
[----:B------:R-:W-:Y:S01]  /*3f70*/  IMAD.U32 R38, R15, 0x10000, RZ ;  /* 0x000100000f267824 */ /* 0x000fe200078e00ff */
[----:B------:R-:W-:Y:S01]  /*3f80*/  FADD R15, -R11, R36 ;  /* 0x000000240b0f7221 */ /* 0x000fe20000000100 */
[--C-:B------:R-:W-:Y:S01]  /*3f90*/  FFMA R33, R5, R34, R41.reuse ;  /* 0x0000002205217223 */ /* 0x100fe20000000029 */
[----:B------:R-:W-:Y:S01]  /*3fa0*/  FADD R6, -R25, R6 ;  /* 0x0000000619067221 */ /* 0x000fe20000000100 */
[C---:B------:R-:W-:Y:S01]  /*3fb0*/  FADD R4, -R9.reuse, R4 ;  /* 0x0000000409047221 */ /* 0x040fe20000000100 */
[----:B------:R-:W-:Y:S01]  /*3fc0*/  FADD R14, -R9, R14 ;  /* 0x0000000e090e7221 */ /* 0x000fe20000000100 */
[----:B------:R-:W-:Y:S01]  /*3fd0*/  FADD R5, -R11, R38 ;  /* 0x000000260b057221 */ /* 0x000fe20000000100 */
[C---:B------:R-:W-:Y:S01]  /*3fe0*/  FMUL R12, R31.reuse, R12 ;  /* 0x0000000c1f0c7220 */ /* 0x040fe20000400000 */
[----:B---3--:R-:W-:Y:S01]  /*3ff0*/  FMUL R15, R30, R15 ;  /* 0x0000000f1e0f7220 */ /* 0x008fe20000400000 */
[----:B------:R-:W-:Y:S01]  /*4000*/  FADD R40, R40, 1 ;  /* 0x3f80000028287421 */ /* 0x000fe20000000000 */
[----:B------:R-:W-:Y:S01]  /*4010*/  FMUL R7, R32, R7 ;  /* 0x0000000720077220 */ /* 0x000fe20000400000 */
[----:B------:R-:W-:Y:S01]  /*4020*/  FMUL R6, R31, R6 ;  /* 0x000000061f067220 */ /* 0x000fe20000400000 */
[C---:B----4-:R-:W-:Y:S01]  /*4030*/  FMUL R4, R29.reuse, R4 ;  /* 0x000000041d047220 */ /* 0x050fe20000400000 */
[----:B------:R-:W-:Y:S01]  /*4040*/  FMUL R14, R29, R14 ;  /* 0x0000000e1d0e7220 */ /* 0x000fe20000400000 */
[----:B------:R-:W-:Y:S01]  /*4050*/  FMUL R5, R30, R5 ;  /* 0x000000051e057220 */ /* 0x000fe20000400000 */
[-CC-:B------:R-:W-:Y:S01]  /*4060*/  FFMA R36, R12, R34.reuse, R41.reuse ;  /* 0x000000220c247223 */ /* 0x180fe20000000029 */
[----:B------:R-:W-:Y:S01]  /*4070*/  FFMA R35, R15, R34, R41 ;  /* 0x000000220f237223 */ /* 0x000fe20000000029 */
[-CC-:B------:R-:W-:Y:S01]  /*4080*/  FFMA R38, R7, R40.reuse, R39.reuse ;  /* 0x0000002807267223 */ /* 0x180fe20000000027 */
[-CC-:B------:R-:W-:Y:S01]  /*4090*/  FFMA R43, R6, R40.reuse, R39.reuse ;  /* 0x00000028062b7223 */ /* 0x180fe20000000027 */
[----:B------:R-:W-:Y:S01]  /*40a0*/  FFMA R37, R4, R40, R39 ;  /* 0x0000002804257223 */ /* 0x000fe20000000027 */
[----:B------:R-:W-:Y:S01]  /*40b0*/  FFMA R34, R14, R34, R41 ;  /* 0x000000220e227223 */ /* 0x000fe20000000029 */
[----:B------:R-:W-:Y:S01]  /*40c0*/  FFMA R40, R5, R40, R39 ;  /* 0x0000002805287223 */ /* 0x000fe20000000027 */
[----:B------:R-:W-:Y:S01]  /*40d0*/  F2FP.BF16.PACK_AB R44, R38, R33 ;  /* 0x00000021262c723e */ /* 0x000fe200000010ff */
[----:B------:R-:W-:Y:S01]  /*40e0*/  CS2R R12, SRZ ;  /* 0x00000000000c7805 */ /* 0x000fe2000001ff00 */
[----:B------:R-:W-:Y:S01]  /*40f0*/  F2FP.BF16.PACK_AB R42, R43, R36 ;  /* 0x000000242b2a723e */ /* 0x000fe200000010ff */
[----:B------:R-:W-:Y:S01]  /*4100*/  CS2R R14, SRZ ;  /* 0x00000000000e7805 */ /* 0x000fe2000001ff00 */
[----:B------:R-:W-:Y:S01]  /*4110*/  F2FP.BF16.PACK_AB R48, R37, R34 ;  /* 0x000000222530723e */ /* 0x000fe200000010ff */
[----:B------:R0:W-:Y:S01]  /*4120*/  STS [R23+0x1830], R44 ;  /* 0x0018302c17007388 */ /* 0x0001e20000000800 */
[----:B------:R-:W-:-:S03]  /*4130*/  F2FP.BF16.PACK_AB R46, R40, R35 ;  /* 0x00000023282e723e */ /* 0x000fc600000010ff */
[----:B------:R-:W-:Y:S04]  /*4140*/  STS [R23], R42 ;  /* 0x0000002a17007388 */ /* 0x000fe80000000800 */
[----:B------:R-:W-:Y:S01]  /*4150*/  STS [R23+0x1020], R48 ;  /* 0x0010203017007388 */ /* 0x000fe20000000800 */
[----:B0-----:R-:W-:-:S03]  /*4160*/  IMAD.WIDE R44, R60, R21, c[0x0][0x1a0] ;  /* 0x000068003c2c7625 */ /* 0x001fc600078e0215 */
[----:B------:R-:W-:Y:S04]  /*4170*/  STS [R23+0x810], R46 ;  /* 0x0008102e17007388 */ /* 0x000fe80000000800 */
[----:B------:R-:W-:Y:S06]  /*4180*/  BAR.SYNC.DEFER_BLOCKING 0x0 ;  /* 0x0000000000007b1d */ /* 0x000fec0000010000 */
[----:B------:R-:W0:Y:S04]  /*4190*/  LDS.128 R4, [R26] ;  /* 0x000000001a047984 */ /* 0x000e280000000c00 */
[----:B0-----:R0:W-:Y:S04]  /*41a0*/  @!P1 STG.E.128 [R50.64], R4 ;  /* 0x0000000432009986 */ /* 0x0011e8000c101d04 */
[----:B------:R-:W2:Y:S01]  /*41b0*/  @!P1 LDG.E.EF.128 R12, [R44.64] ;  /* 0x000000042c0c9981 */ /* 0x000ea2000c0e1d00 */
[----:B------:R-:W-:-:S03]  /*41c0*/  LOP3.LUT R46, R27, 0x400, RZ, 0xfc, !PT ;  /* 0x000004001b2e7812 */ /* 0x000fc600078efcff */
[----:B------:R-:W-:Y:S02]  /*41d0*/  BAR.SYNC.DEFER_BLOCKING 0x0 ;  /* 0x0000000000007b1d */ /* 0x000fe40000010000 */
[----:B------:R-:W-:-:S04]  /*41e0*/  IMAD.WIDE.U32 R48, R46, R21, c[0x0][0x170] ;  /* 0x00005c002e307625 */ /* 0x000fc800078e0015 */
[----:B------:R-:W-:Y:S01]  /*41f0*/  IMAD.WIDE.U32 R46, R46, R22, c[0x0][0x168] ;  /* 0x00005a002e2e7625 */ /* 0x000fe200078e0016 */
[----:B--2---:R-:W-:Y:S04]  /*4200*/  STS.128 [R26], R12 ;  /* 0x0000000c1a007388 */ /* 0x004fe80000000c00 */
[----:B------:R-:W-:Y:S06]  /*4210*/  BAR.SYNC.DEFER_BLOCKING 0x0 ;  /* 0x0000000000007b1d */ /* 0x000fec0000010000 */
[----:B------:R-:W2:Y:S04]  /*4220*/  LDG.E.EL R48, [R48.64] ;  /* 0x0000000430307981 */ /* 0x000ea8000c2e1900 */
[----:B------:R-:W3:Y:S04]  /*4230*/  LDG.E.EL R41, [R2.64+0x5000] ;  /* 0x0050000402297981 */ /* 0x000ee8000c2e1900 */
[----:B------:R-:W4:Y:S04]  /*4240*/  LDG.E.EL.64 R46, [R46.64] ;  /* 0x000000042e2e7981 */ /* 0x000f28000c2e1b00 */
[----:B0-----:R-:W5:Y:S04]  /*4250*/  LDG.E.EL.64 R50, [R16.64+0xa000] ;  /* 0x00a0000410327981 */ /* 0x001f68000c2e1b00 */
[----:B------:R-:W-:Y:S04]  /*4260*/  LDS R4, [R23+0x1830] ;  /* 0x0018300017047984 */ /* 0x000fe80000000800 */
[----:B------:R-:W-:Y:S04]  /*4270*/  LDS R6, [R23] ;  /* 0x0000000017067984 */ /* 0x000fe80000000800 */
[----:B------:R-:W-:Y:S04]  /*4280*/  LDS R39, [R23+0x1020] ;  /* 0x0010200017277984 */ /* 0x000fe80000000800 */
[----:B------:R-:W0:Y:S02]  /*4290*/  LDS R7, [R23+0x810] ;  /* 0x0008100017077984 */ /* 0x000e240000000800 */
[----:B0-----:R-:W-:-:S04]  /*42a0*/  IMAD.U32 R42, R7, 0x10000, RZ ;  /* 0x00010000072a7824 */ /* 0x001fc800078e00ff */
[----:B------:R-:W-:-:S04]  /*42b0*/  FADD R15, -R11, R42 ;  /* 0x0000002a0b0f7221 */ /* 0x000fc80000000100 */
[----:B------:R-:W-:Y:S01]  /*42c0*/  FMUL R15, R30, R15 ;  /* 0x0000000f1e0f7220 */ /* 0x000fe20000400000 */
[----:B------:R-:W-:Y:S01]  /*42d0*/  BAR.SYNC.DEFER_BLOCKING 0x0 ;  /* 0x0000000000007b1d */ /* 0x000fe20000010000 */
[C---:B--2---:R-:W-:Y:S01]  /*42e0*/  PRMT R5, R48.reuse, 0x7632, R5 ;  /* 0x0000763230057816 */ /* 0x044fe20000000005 */
[----:B------:R-:W-:Y:S01]  /*42f0*/  IMAD.U32 R13, R48, 0x10000, RZ ;  /* 0x00010000300d7824 */ /* 0x000fe200078e00ff */
[----:B---3--:R-:W-:-:S03]  /*4300*/  PRMT R14, R41, 0x7632, R14 ;  /* 0x00007632290e7816 */ /* 0x008fc6000000000e */
[----:B------:R-:W-:Y:S02]  /*4310*/  IMAD.U32 R12, R5, 0x10000, RZ ;  /* 0x00010000050c7824 */ /* 0x000fe400078e00ff */
[----:B------:R-:W-:Y:S01]  /*4320*/  IMAD.U32 R5, R4, 0x10000, RZ ;  /* 0x0001000004057824 */ /* 0x000fe200078e00ff */
[--C-:B----4-:R-:W-:Y:S01]  /*4330*/  FADD R46, R46, R13.reuse ;  /* 0x0000000d2e2e7221 */ /* 0x110fe20000000000 */
[----:B------:R-:W-:Y:S01]  /*4340*/  IMAD.U32 R14, R14, 0x10000, RZ ;  /* 0x000100000e0e7824 */ /* 0x000fe200078e00ff */
[----:B------:R-:W-:Y:S01]  /*4350*/  FADD R48, R47, R12 ;  /* 0x0000000c2f307221 */ /* 0x000fe20000000000 */
[----:B------:R-:W-:Y:S01]  /*4360*/  PRMT R4, R4, 0x7632, R4 ;  /* 0x0000763204047816 */ /* 0x000fe20000000004 */
[C---:B------:R-:W-:Y:S01]  /*4370*/  IMAD.U32 R12, R6.reuse, 0x10000, RZ ;  /* 0x00010000060c7824 */ /* 0x040fe200078e00ff */
[----:B-----5:R-:W-:Y:S01]  /*4380*/  FADD R52, R51, R14 ;  /* 0x0000000e33347221 */ /* 0x020fe20000000000 */
[----:B------:R-:W-:Y:S01]  /*4390*/  IMAD.U32 R14, R39, 0x10000, RZ ;  /* 0x00010000270e7824 */ /* 0x000fe200078e00ff */
[----:B------:R-:W-:Y:S01]  /*43a0*/  PRMT R13, R7, 0x7632, R13 ;  /* 0x00007632070d7816 */ /* 0x000fe2000000000d */
[----:B------:R-:W-:Y:S01]  /*43b0*/  IMAD.U32 R41, R41, 0x10000, RZ ;  /* 0x0001000029297824 */ /* 0x000fe200078e00ff */
[----:B------:R-:W-:Y:S01]  /*43c0*/  PRMT R6, R6, 0x7632, R6 ;  /* 0x0000763206067816 */ /* 0x000fe20000000006 */
[----:B------:R-:W-:Y:S01]  /*43d0*/  FADD R7, -R8, R5 ;  /* 0x0000000508077221 */ /* 0x000fe20000000100 */
[----:B------:R-:W-:Y:S01]  /*43e0*/  PRMT R39, R39, 0x7632, R39 ;  /* 0x0000763227277816 */ /* 0x000fe20000000027 */
[----:B------:R-:W-:Y:S01]  /*43f0*/  FADD R50, R50, R41 ;  /* 0x0000002932327221 */ /* 0x000fe20000000000 */
[----:B------:R-:W-:Y:S01]  /*4400*/  IMAD.U32 R5, R4, 0x10000, RZ ;  /* 0x0001000004057824 */ /* 0x000fe200078e00ff */
[----:B------:R-:W-:Y:S01]  /*4410*/  FADD R44, -R9, R14 ;  /* 0x0000000e092c7221 */ /* 0x000fe20000000100 */
[----:B------:R-:W-:Y:S01]  /*4420*/  FADD R45, R46, 1 ;  /* 0x3f8000002e2d7421 */ /* 0x000fe20000000000 */
[----:B------:R-:W-:Y:S01]  /*4430*/  FMUL R7, R32, R7 ;  /* 0x0000000720077220 */ /* 0x000fe20000400000 */
[----:B------:R-:W-:Y:S01]  /*4440*/  IMAD.U32 R6, R6, 0x10000, RZ ;  /* 0x0001000006067824 */ /* 0x000fe200078e00ff */
[----:B------:R-:W-:Y:S01]  /*4450*/  FADD R12, -R25, R12 ;  /* 0x0000000c190c7221 */ /* 0x000fe20000000100 */
[----:B------:R-:W-:Y:S01]  /*4460*/  IMAD.U32 R4, R39, 0x10000, RZ ;  /* 0x0001000027047824 */ /* 0x000fe200078e00ff */
[----:B------:R-:W-:Y:S01]  /*4470*/  FFMA R42, R7, R45, R50 ;  /* 0x0000002d072a7223 */ /* 0x000fe20000000032 */
[----:B------:R-:W-:Y:S01]  /*4480*/  IMAD.U32 R14, R13, 0x10000, RZ ;  /* 0x000100000d0e7824 */ /* 0x000fe200078e00ff */
[----:B------:R-:W-:Y:S01]  /*4490*/  FADD R6, -R25, R6 ;  /* 0x0000000619067221 */ /* 0x000fe20000000100 */
[----:B------:R-:W-:Y:S01]  /*44a0*/  FADD R4, -R9, R4 ;  /* 0x0000000409047221 */ /* 0x000fe20000000100 */
[----:B------:R-:W-:Y:S01]  /*44b0*/  FADD R5, -R8, R5 ;  /* 0x0000000508057221 */ /* 0x000fe20000000100 */
[----:B------:R-:W-:Y:S01]  /*44c0*/  FADD R7, -R11, R14 ;  /* 0x0000000e0b077221 */ /* 0x000fe20000000100 */
[----:B------:R-:W-:Y:S01]  /*44d0*/  FMUL R12, R31, R12 ;  /* 0x0000000c1f0c7220 */ /* 0x000fe20000400000 */
[----:B------:R-:W-:Y:S01]  /*44e0*/  FMUL R44, R29, R44 ;  /* 0x0000002c1d2c7220 */ /* 0x000fe20000400000 */
[----:B------:R-:W-:Y:S01]  /*44f0*/  FADD R39, R48, 1 ;  /* 0x3f80000030277421 */ /* 0x000fe20000000000 */
[----:B------:R-:W-:Y:S01]  /*4500*/  FMUL R6, R31, R6 ;  /* 0x000000061f067220 */ /* 0x000fe20000400000 */
[----:B------:R-:W-:Y:S01]  /*4510*/  FMUL R7, R30, R7 ;  /* 0x000000071e077220 */ /* 0x000fe20000400000 */
[----:B------:R-:W-:Y:S01]  /*4520*/  FMUL R4, R29, R4 ;  /* 0x000000041d047220 */ /* 0x000fe20000400000 */
[----:B------:R-:W-:Y:S01]  /*4530*/  FMUL R5, R32, R5 ;  /* 0x0000000520057220 */ /* 0x000fe20000400000 */
[-CC-:B------:R-:W-:Y:S01]  /*4540*/  FFMA R47, R12, R45.reuse, R50.reuse ;  /* 0x0000002d0c2f7223 */ /* 0x180fe20000000032 */
[-CC-:B------:R-:W-:Y:S01]  /*4550*/  FFMA R46, R44, R45.reuse, R50.reuse ;  /* 0x0000002d2c2e7223 */ /* 0x180fe20000000032 */
[----:B------:R-:W-:Y:S01]  /*4560*/  FFMA R45, R15, R45, R50 ;  /* 0x0000002d0f2d7223 */ /* 0x000fe20000000032 */
[-CC-:B------:R-:W-:Y:S01]  /*4570*/  FFMA R50, R6, R39.reuse, R52.reuse ;  /* 0x0000002706327223 */ /* 0x180fe20000000034 */
[-CC-:B------:R-:W-:Y:S01]  /*4580*/  FFMA R48, R7, R39.reuse, R52.reuse ;  /* 0x0000002707307223 */ /* 0x180fe20000000034 */
[-CC-:B------:R-:W-:Y:S01]  /*4590*/  FFMA R41, R4, R39.reuse, R52.reuse ;  /* 0x0000002704297223 */ /* 0x180fe20000000034 */
[----:B------:R-:W-:Y:S01]  /*45a0*/  FFMA R39, R5, R39, R52 ;  /* 0x0000002705277223 */ /* 0x000fe20000000034 */
[----:B------:R-:W-:Y:S01]  /*45b0*/  IADD3 R44, R24, 0x800, RZ ;  /* 0x00000800182c7810 */ /* 0x000fe20007ffe0ff */
[----:B------:R-:W-:Y:S01]  /*45c0*/  CS2R R12, SRZ ;  /* 0x00000000000c7805 */ /* 0x000fe2000001ff00 */
[----:B------:R-:W-:Y:S01]  /*45d0*/  F2FP.BF16.PACK_AB R52, R50, R47 ;  /* 0x0000002f3234723e */ /* 0x000fe200000010ff */
[----:B------:R-:W-:Y:S01]  /*45e0*/  CS2R R14, SRZ ;  /* 0x00000000000e7805 */ /* 0x000fe2000001ff00 */
[----:B------:R-:W-:-:S02]  /*45f0*/  F2FP.BF16.PACK_AB R54, R48, R45 ;  /* 0x0000002d3036723e */ /* 0x000fc400000010ff */
[----:B------:R-:W-:Y:S01]  /*4600*/  F2FP.BF16.PACK_AB R56, R41, R46 ;  /* 0x0000002e2938723e */ /* 0x000fe200000010ff */
[----:B------:R0:W-:Y:S01]  /*4610*/  STS [R23], R52 ;  /* 0x0000003417007388 */ /* 0x0001e20000000800 */
[----:B------:R-:W-:-:S03]  /*4620*/  F2FP.BF16.PACK_AB R58, R39, R42 ;  /* 0x0000002a273a723e */ /* 0x000fc600000010ff */
[----:B------:R1:W-:Y:S04]  /*4630*/  STS [R23+0x810], R54 ;  /* 0x0008103617007388 */ /* 0x0003e80000000800 */
[----:B------:R-:W-:Y:S01]  /*4640*/  STS [R23+0x1020], R56 ;  /* 0x0010203817007388 */ /* 0x000fe20000000800 */
[----:B0-----:R-:W-:-:S03]  /*4650*/  IMAD.WIDE R52, R60, R21, c[0x0][0x1a8] ;  /* 0x00006a003c347625 */ /* 0x001fc600078e0215 */
[----:B------:R-:W-:Y:S01]  /*4660*/  STS [R23+0x1830], R58 ;  /* 0x0018303a17007388 */ /* 0x000fe20000000800 */
[----:B-1----:R-:W-:-:S03]  /*4670*/  IMAD.WIDE R54, R44, R21, c[0x0][0x1a0] ;  /* 0x000068002c367625 */ /* 0x002fc600078e0215 */
[----:B------:R-:W-:Y:S06]  /*4680*/  BAR.SYNC.DEFER_BLOCKING 0x0 ;  /* 0x0000000000007b1d */ /* 0x000fec0000010000 */
[----:B------:R-:W0:Y:S04]  /*4690*/  LDS.128 R4, [R26] ;  /* 0x000000001a047984 */ /* 0x000e280000000c00 */
[----:B0-----:R-:W-:Y:S04]  /*46a0*/  @!P1 STG.E.128 [R52.64], R4 ;  /* 0x0000000434009986 */ /* 0x001fe8000c101d04 */
[----:B------:R-:W2:Y:S01]  /*46b0*/  @!P1 LDG.E.EF.128 R12, [R54.64] ;  /* 0x00000004360c9981 */ /* 0x000ea2000c0e1d00 */
[----:B------:R-:W-:-:S03]  /*46c0*/  LOP3.LUT R27, R27, 0x800, RZ, 0xfc, !PT ;  /* 0x000008001b1b7812 */ /* 0x000fc600078efcff */
[----:B------:R-:W-:Y:S02]  /*46d0*/  BAR.SYNC.DEFER_BLOCKING 0x0 ;  /* 0x0000000000007b1d */ /* 0x000fe40000010000 */
[----:B------:R-:W-:-:S04]  /*46e0*/  IMAD.WIDE.U32 R58, R27, R21, c[0x0][0x170] ;  /* 0x00005c001b3a7625 */ /* 0x000fc800078e0015 */
[----:B------:R-:W-:Y:S01]  /*46f0*/  IMAD.WIDE.U32 R56, R27, R22, c[0x0][0x168] ;  /* 0x00005a001b387625 */ /* 0x000fe200078e0016 */
[----:B--2---:R-:W-:Y:S04]  /*4700*/  STS.128 [R26], R12 ;  /* 0x0000000c1a007388 */ /* 0x004fe80000000c00 */
[----:B------:R-:W-:Y:S06]  /*4710*/  BAR.SYNC.DEFER_BLOCKING 0x0 ;  /* 0x0000000000007b1d */ /* 0x000fec0000010000 */
[----:B------:R-:W2:Y:S04]  /*4720*/  LDG.E.EL R24, [R2.64+0x5800] ;  /* 0x0058000402187981 */ /* 0x000ea8000c2e1900 */
[----:B------:R-:W3:Y:S04]  /*4730*/  LDG.E.EL.64 R16, [R16.64+0xb000] ;  /* 0x00b0000410107981 */ /* 0x000ee8000c2e1b00 */
[----:B------:R-:W4:Y:S04]  /*4740*/  LDG.E.EL R58, [R58.64] ;  /* 0x000000043a3a7981 */ /* 0x000f28000c2e1900 */
[----:B------:R-:W5:Y:S04]  /*4750*/  LDG.E.EL.64 R56, [R56.64] ;  /* 0x0000000438387981 */ /* 0x000f68000c2e1b00 */
[----:B------:R-:W0:Y:S01]  /*4760*/  LDS R5, [R23] ;  /* 0x0000000017057984 */ /* 0x000e220000000800 */
[----:B------:R-:W-:-:S02]  /*4770*/  FSETP.GT.AND P6, PT, R36, +INF , PT ;  /* 0x7f8000002400780b */ /* 0x000fc40003fc4000 */
[----:B------:R-:W-:Y:S01]  /*4780*/  FSETP.GT.AND P5, PT, R43, +INF , PT ;  /* 0x7f8000002b00780b */ /* 0x000fe20003fa4000 */
[----:B------:R-:W1:Y:S01]  /*4790*/  LDS R49, [R23+0x1020] ;  /* 0x0010200017317984 */ /* 0x000e620000000800 */
[----:B0-----:R-:W-:-:S05]  /*47a0*/  PRMT R6, R5, 0x7632, R6 ;  /* 0x0000763205067816 */ /* 0x001fca0000000006 */
[----:B------:R-:W-:-:S04]  /*47b0*/  IMAD.U32 R6, R6, 0x10000, RZ ;  /* 0x0001000006067824 */ /* 0x000fc800078e00ff */
[----:B------:R-:W-:Y:S01]  /*47c0*/  FADD R6, -R25, R6 ;  /* 0x0000000619067221 */ /* 0x000fe20000000100 */
[----:B-1----:R-:W-:-:S04]  /*47d0*/  IMAD.U32 R52, R49, 0x10000, RZ ;  /* 0x0001000031347824 */ /* 0x002fc800078e00ff */
[----:B------:R-:W-:Y:S01]  /*47e0*/  FADD R52, -R9, R52 ;  /* 0x0000003409347221 */ /* 0x000fe20000000100 */
[----:B--2---:R-:W-:-:S05]  /*47f0*/  PRMT R4, R24, 0x7632, R4 ;  /* 0x0000763218047816 */ /* 0x004fca0000000004 */
[----:B------:R-:W-:Y:S02]  /*4800*/  IMAD.U32 R4, R4, 0x10000, RZ ;  /* 0x0001000004047824 */ /* 0x000fe400078e00ff */
[----:B------:R-:W-:Y:S02]  /*4810*/  IMAD.U32 R27, R24, 0x10000, RZ ;  /* 0x00010000181b7824 */ /* 0x000fe400078e00ff */
[--C-:B---3--:R-:W-:Y:S01]  /*4820*/  FADD R12, R17, R4.reuse ;  /* 0x00000004110c7221 */ /* 0x108fe20000000000 */
[----:B----4-:R-:W-:Y:S01]  /*4830*/  PRMT R4, R58, 0x7632, R4 ;  /* 0x000076323a047816 */ /* 0x010fe20000000004 */
[----:B------:R-:W-:Y:S01]  /*4840*/  FADD R14, R16, R27 ;  /* 0x0000001b100e7221 */ /* 0x000fe20000000000 */
[----:B------:R-:W-:Y:S02]  /*4850*/  IMAD.U32 R7, R58, 0x10000, RZ ;  /* 0x000100003a077824 */ /* 0x000fe400078e00ff */
[----:B------:R-:W-:Y:S01]  /*4860*/  IMAD.U32 R16, R5, 0x10000, RZ ;  /* 0x0001000005107824 */ /* 0x000fe200078e00ff */
[----:B------:R-:W-:Y:S01]  /*4870*/  FSEL R5, R43, +INF , !P5 ;  /* 0x7f8000002b057808 */ /* 0x000fe20006800000 */
[----:B------:R-:W-:Y:S01]  /*4880*/  IMAD.U32 R22, R4, 0x10000, RZ ;  /* 0x0001000004167824 */ /* 0x000fe200078e00ff */
[----:B------:R-:W-:Y:S01]  /*4890*/  FSEL R4, R36, +INF , !P6 ;  /* 0x7f80000024047808 */ /* 0x000fe20007000000 */
[----:B-----5:R-:W-:Y:S01]  /*48a0*/  FADD R15, R56, R7 ;  /* 0x00000007380f7221 */ /* 0x020fe20000000000 */
[----:B------:R-:W-:-:S02]  /*48b0*/  FSEL R7, R5, +INF , !P2 ;  /* 0x7f80000005077808 */ /* 0x000fc40005000000 */
[----:B------:R-:W-:Y:S01]  /*48c0*/  FSEL R4, R4, +INF , !P2 ;  /* 0x7f80000004047808 */ /* 0x000fe20005000000 */
[----:B------:R-:W-:Y:S01]  /*48d0*/  FADD R16, -R25, R16 ;  /* 0x0000001019107221 */ /* 0x000fe20000000100 */
[----:B------:R-:W-:Y:S01]  /*48e0*/  FADD R22, R57, R22 ;  /* 0x0000001639167221 */ /* 0x000fe20000000000 */
[----:B------:R-:W-:Y:S02]  /*48f0*/  FSETP.GEU.AND P6, PT, R7, R50, PT ;  /* 0x000000320700720b */ /* 0x000fe40003fce000 */
[-C--:B------:R-:W-:Y:S01]  /*4900*/  FSETP.GEU.AND P5, PT, R4, R47.reuse, PT ;  /* 0x0000002f0400720b */ /* 0x080fe20003fae000 */
[C---:B------:R-:W-:Y:S01]  /*4910*/  FMUL R13, R31.reuse, R16 ;  /* 0x000000101f0d7220 */ /* 0x040fe20000400000 */
[----:B------:R-:W-:Y:S01]  /*4920*/  FMUL R31, R31, R6 ;  /* 0x000000061f1f7220 */ /* 0x000fe20000400000 */
[----:B------:R-:W-:Y:S01]  /*4930*/  FADD R51, R22, 1 ;  /* 0x3f80000016337421 */ /* 0x000fe20000000000 */
[----:B------:R-:W-:Y:S01]  /*4940*/  FSEL R5, R4, R47, !P5 ;  /* 0x0000002f04057208 */ /* 0x000fe20006800000 */
[----:B------:R-:W-:Y:S01]  /*4950*/  FADD R53, R15, 1 ;  /* 0x3f8000000f357421 */ /* 0x000fe20000000000 */
[C---:B------:R-:W-:Y:S01]  /*4960*/  FSEL R16, R7.reuse, R50, !P6 ;  /* 0x0000003207107208 */ /* 0x040fe20007000000 */
[----:B------:R-:W-:Y:S01]  /*4970*/  LDS R22, [R23+0x810] ;  /* 0x0008100017167984 */ /* 0x000fe20000000800 */
[----:B------:R-:W-:-:S02]  /*4980*/  FSETP.NAN.AND P5, PT, R7, R7, PT ;  /* 0x000000070700720b */ /* 0x000fc40003fa8000 */
[C---:B------:R-:W-:Y:S01]  /*4990*/  FSETP.NAN.AND P6, PT, R4.reuse, R4, PT ;  /* 0x000000040400720b */ /* 0x040fe20003fc8000 */
[----:B------:R-:W-:Y:S01]  /*49a0*/  FFMA R6, R31, R51, R12 ;  /* 0x000000331f067223 */ /* 0x000fe2000000000c */
[----:B------:R-:W-:Y:S01]  /*49b0*/  FFMA R13, R13, R53, R14 ;  /* 0x000000350d0d7223 */ /* 0x000fe2000000000e */
[----:B------:R-:W-:Y:S01]  /*49c0*/  @!P2 FSEL R7, R7, R16, P5 ;  /* 0x000000100707a208 */ /* 0x000fe20002800000 */
[----:B------:R-:W-:Y:S01]  /*49d0*/  LDS R31, [R23+0x1830] ;  /* 0x00183000171f7984 */ /* 0x000fe20000000800 */
[----:B------:R-:W-:-:S03]  /*49e0*/  @!P2 FSEL R4, R4, R5, P6 ;  /* 0x000000050404a208 */ /* 0x000fc60003000000 */
[----:B------:R-:W-:Y:S01]  /*49f0*/  BAR.SYNC.DEFER_BLOCKING 0x0 ;  /* 0x0000000000007b1d */ /* 0x000fe20000010000 */
[CC--:B------:R-:W-:Y:S02]  /*4a00*/  FSETP.GEU.AND P5, PT, R7.reuse, R6.reuse, PT ;  /* 0x000000060700720b */ /* 0x0c0fe40003fae000 */
[CC--:B------:R-:W-:Y:S02]  /*4a10*/  FSETP.GEU.AND P6, PT, R4.reuse, R13.reuse, PT ;  /* 0x0000000d0400720b */ /* 0x0c0fe40003fce000 */
[C---:B------:R-:W-:Y:S02]  /*4a20*/  FSEL R16, R7.reuse, R6, !P5 ;  /* 0x0000000607107208 */ /* 0x040fe40006800000 */
[C---:B------:R-:W-:Y:S02]  /*4a30*/  FSEL R5, R4.reuse, R13, !P6 ;  /* 0x0000000d04057208 */ /* 0x040fe40007000000 */
[----:B------:R-:W-:Y:S02]  /*4a40*/  FSETP.NAN.AND P5, PT, R4, R4, PT ;  /* 0x000000040400720b */ /* 0x000fe40003fa8000 */
[----:B------:R-:W-:-:S02]  /*4a50*/  FSETP.NAN.AND P6, PT, R7, R7, PT ;  /* 0x000000070700720b */ /* 0x000fc40003fc8000 */
[----:B------:R-:W-:Y:S02]  /*4a60*/  FSEL R5, R4, R5, P5 ;  /* 0x0000000504057208 */ /* 0x000fe40002800000 */
[----:B------:R-:W-:Y:S02]  /*4a70*/  FSEL R16, R7, R16, P6 ;  /* 0x0000001007107208 */ /* 0x000fe40003000000 */
[----:B------:R-:W-:Y:S02]  /*4a80*/  FSEL R5, R5, R4, !P2 ;  /* 0x0000000405057208 */ /* 0x000fe40005000000 */
[----:B------:R-:W-:-:S04]  /*4a90*/  FSEL R16, R16, R7, !P2 ;  /* 0x0000000710107208 */ /* 0x000fc80005000000 */
[C---:B------:R-:W-:Y:S02]  /*4aa0*/  FSETP.GEU.AND P6, PT, R5.reuse, R16, PT ;  /* 0x000000100500720b */ /* 0x040fe40003fce000 */
[----:B------:R-:W-:-:S11]  /*4ab0*/  FSETP.NAN.AND P5, PT, R5, R5, PT ;  /* 0x000000050500720b */ /* 0x000fd60003fa8000 */
[----:B------:R-:W-:-:S05]  /*4ac0*/  @P6 FSEL R5, R5, R16, P5 ;  /* 0x0000001005056208 */ /* 0x000fca0002800000 */
[----:B------:R-:W0:Y:S01]  /*4ad0*/  SHFL.BFLY PT, R4, R5, 0x10, 0x1f ;  /* 0x0e001f0005047f89 */ /* 0x000e2200000e0000 */
[C---:B------:R-:W-:Y:S02]  /*4ae0*/  FSETP.NAN.AND P5, PT, R5.reuse, R5, PT ;  /* 0x000000050500720b */ /* 0x040fe40003fa8000 */
[----:B0-----:R-:W-:-:S11]  /*4af0*/  FSETP.GEU.AND P6, PT, R5, R4, PT ;  /* 0x000000040500720b */ /* 0x001fd60003fce000 */
[----:B------:R-:W-:-:S05]  /*4b00*/  @!P5 FSEL R5, R5, R4, !P6 ;  /* 0x000000040505d208 */ /* 0x000fca0007000000 */
[----:B------:R-:W0:Y:S01]  /*4b10*/  SHFL.BFLY PT, R16, R5, 0x8, 0x1f ;  /* 0x0d001f0005107f89 */ /* 0x000e2200000e0000 */
[----:B------:R-:W-:-:S04]  /*4b20*/  FSETP.GT.AND P6, PT, R34, +INF , PT ;  /* 0x7f8000002200780b */ /* 0x000fc80003fc4000 */
[----:B------:R-:W-:Y:S02]  /*4b30*/  FSEL R4, R34, +INF , !P6 ;  /* 0x7f80000022047808 */ /* 0x000fe40007000000 */
[C---:B------:R-:W-:Y:S02]  /*4b40*/  FSETP.NAN.AND P6, PT, R5.reuse, R5, PT ;  /* 0x000000050500720b */ /* 0x040fe40003fc8000 */
[----:B0-----:R-:W-:Y:S02]  /*4b50*/  FSETP.GEU.AND P5, PT, R5, R16, PT ;  /* 0x000000100500720b */ /* 0x001fe40003fae000 */
[----:B------:R-:W-:-:S11]  /*4b60*/  FSEL R17, R4, +INF , !P2 ;  /* 0x7f80000004117808 */ /* 0x000fd60005000000 */
[----:B------:R-:W-:Y:S02]  /*4b70*/  @P5 FSEL R5, R5, R16, P6 ;  /* 0x0000001005055208 */ /* 0x000fe40003000000 */
[----:B------:R-:W-:Y:S02]  /*4b80*/  FSETP.GT.AND P5, PT, R35, +INF , PT ;  /* 0x7f8000002300780b */ /* 0x000fe40003fa4000 */
[----:B------:R-:W-:Y:S02]  /*4b90*/  FSETP.GT.AND P6, PT, R33, +INF , PT ;  /* 0x7f8000002100780b */ /* 0x000fe40003fc4000 */
[----:B------:R-:W-:Y:S02]  /*4ba0*/  FSEL R4, R35, +INF , !P5 ;  /* 0x7f80000023047808 */ /* 0x000fe40006800000 */
[----:B------:R-:W-:Y:S02]  /*4bb0*/  FSETP.GEU.AND P5, PT, R17, R46, PT ;  /* 0x0000002e1100720b */ /* 0x000fe40003fae000 */
[----:B------:R-:W-:-:S02]  /*4bc0*/  FSEL R16, R4, +INF , !P2 ;  /* 0x7f80000004107808 */ /* 0x000fc40005000000 */
[----:B------:R-:W-:Y:S02]  /*4bd0*/  FSEL R7, R33, +INF , !P6 ;  /* 0x7f80000021077808 */ /* 0x000fe40007000000 */
[C---:B------:R-:W-:Y:S02]  /*4be0*/  FSETP.NAN.AND P6, PT, R17.reuse, R17, PT ;  /* 0x000000111100720b */ /* 0x040fe40003fc8000 */
[C---:B------:R-:W-:Y:S02]  /*4bf0*/  FSEL R4, R17.reuse, R46, !P5 ;  /* 0x0000002e11047208 */ /* 0x040fe40006800000 */
[----:B------:R-:W-:Y:S02]  /*4c00*/  FSETP.GEU.AND P5, PT, R16, R45, PT ;  /* 0x0000002d1000720b */ /* 0x000fe40003fae000 */
[----:B------:R-:W-:Y:S02]  /*4c10*/  @!P2 FSEL R17, R17, R4, P6 ;  /* 0x000000041111a208 */ /* 0x000fe40003000000 */
[----:B------:R-:W-:-:S02]  /*4c20*/  PRMT R4, R22, 0x7632, R4 ;  /* 0x0000763216047816 */ /* 0x000fc40000000004 */
[----:B------:R-:W-:Y:S02]  /*4c30*/  FSEL R15, R16, R45, !P5 ;  /* 0x0000002d100f7208 */ /* 0x000fe40006800000 */
[----:B------:R-:W-:Y:S01]  /*4c40*/  FSETP.GT.AND P5, PT, R40, +INF , PT ;  /* 0x7f8000002800780b */ /* 0x000fe20003fa4000 */
[----:B------:R-:W-:Y:S01]  /*4c50*/  IMAD.U32 R24, R22, 0x10000, RZ ;  /* 0x0001000016187824 */ /* 0x000fe200078e00ff */
[----:B------:R-:W-:Y:S01]  /*4c60*/  FSETP.NAN.AND P6, PT, R16, R16, PT ;  /* 0x000000101000720b */ /* 0x000fe20003fc8000 */
[----:B------:R-:W-:Y:S01]  /*4c70*/  IMAD.U32 R22, R4, 0x10000, RZ ;  /* 0x0001000004167824 */ /* 0x000fe200078e00ff */
[----:B------:R-:W-:Y:S02]  /*4c80*/  FSEL R4, R40, +INF , !P5 ;  /* 0x7f80000028047808 */ /* 0x000fe40006800000 */
[----:B------:R-:W-:Y:S02]  /*4c90*/  FSETP.GT.AND P5, PT, R37, +INF , PT ;  /* 0x7f8000002500780b */ /* 0x000fe40003fa4000 */
[----:B------:R-:W-:Y:S01]  /*4ca0*/  FSEL R27, R7, +INF , !P2 ;  /* 0x7f800000071b7808 */ /* 0x000fe20005000000 */
[----:B------:R-:W-:Y:S01]  /*4cb0*/  FADD R7, -R11, R24 ;  /* 0x000000180b077221 */ /* 0x000fe20000000100 */
[----:B------:R-:W-:-:S02]  /*4cc0*/  @!P2 FSEL R16, R16, R15, P6 ;  /* 0x0000000f1010a208 */ /* 0x000fc40003000000 */
[----:B------:R-:W-:Y:S02]  /*4cd0*/  FSEL R15, R37, +INF , !P5 ;  /* 0x7f800000250f7808 */ /* 0x000fe40006800000 */
[-C--:B------:R-:W-:Y:S02]  /*4ce0*/  FSETP.GEU.AND P5, PT, R27, R42.reuse, PT ;  /* 0x0000002a1b00720b */ /* 0x080fe40003fae000 */
[----:B------:R-:W-:Y:S01]  /*4cf0*/  FSEL R25, R4, +INF , !P2 ;  /* 0x7f80000004197808 */ /* 0x000fe20005000000 */
[C---:B------:R-:W-:Y:S01]  /*4d00*/  FMUL R7, R30.reuse, R7 ;  /* 0x000000071e077220 */ /* 0x040fe20000400000 */
[----:B------:R-:W-:Y:S01]  /*4d10*/  FADD R11, -R11, R22 ;  /* 0x000000160b0b7221 */ /* 0x000fe20000000100 */
[----:B------:R-:W-:Y:S02]  /*4d20*/  FSEL R24, R27, R42, !P5 ;  /* 0x0000002a1b187208 */ /* 0x000fe40006800000 */
[----:B------:R-:W-:Y:S01]  /*4d30*/  FSETP.GEU.AND P5, PT, R25, R48, PT ;  /* 0x000000301900720b */ /* 0x000fe20003fae000 */
[----:B------:R-:W-:Y:S01]  /*4d40*/  FFMA R7, R7, R53, R14 ;  /* 0x0000003507077223 */ /* 0x000fe2000000000e */
[----:B------:R-:W-:Y:S01]  /*4d50*/  FMUL R11, R30, R11 ;  /* 0x0000000b1e0b7220 */ /* 0x000fe20000400000 */
[----:B------:R-:W-:-:S02]  /*4d60*/  FSETP.NAN.AND P6, PT, R25, R25, PT ;  /* 0x000000191900720b */ /* 0x000fc40003fc8000 */
[----:B------:R-:W-:Y:S01]  /*4d70*/  FSEL R22, R25, R48, !P5 ;  /* 0x0000003019167208 */ /* 0x000fe20006800000 */
[----:B------:R-:W-:Y:S01]  /*4d80*/  FFMA R4, R11, R51, R12 ;  /* 0x000000330b047223 */ /* 0x000fe2000000000c */
[CC--:B------:R-:W-:Y:S02]  /*4d90*/  FSETP.GEU.AND P5, PT, R16.reuse, R7.reuse, PT ;  /* 0x000000071000720b */ /* 0x0c0fe40003fae000 */
[----:B------:R-:W-:Y:S02]  /*4da0*/  @!P2 FSEL R25, R25, R22, P6 ;  /* 0x000000161919a208 */ /* 0x000fe40003000000 */
[C---:B------:R-:W-:Y:S02]  /*4db0*/  FSETP.NAN.AND P6, PT, R16.reuse, R16, PT ;  /* 0x000000101000720b */ /* 0x040fe40003fc8000 */
[----:B------:R-:W-:Y:S02]  /*4dc0*/  FSEL R11, R16, R7, !P5 ;  /* 0x00000007100b7208 */ /* 0x000fe40006800000 */
[----:B------:R-:W-:-:S02]  /*4dd0*/  FSETP.GEU.AND P5, PT, R25, R4, PT ;  /* 0x000000041900720b */ /* 0x000fc40003fae000 */
[----:B------:R-:W-:Y:S02]  /*4de0*/  FSEL R11, R16, R11, P6 ;  /* 0x0000000b100b7208 */ /* 0x000fe40003000000 */
[C---:B------:R-:W-:Y:S02]  /*4df0*/  FSEL R22, R25.reuse, R4, !P5 ;  /* 0x0000000419167208 */ /* 0x040fe40006800000 */
[----:B------:R-:W-:Y:S02]  /*4e00*/  FSETP.NAN.AND P6, PT, R25, R25, PT ;  /* 0x000000191900720b */ /* 0x000fe40003fc8000 */
[----:B------:R-:W-:Y:S02]  /*4e10*/  FSEL R11, R11, R16, !P2 ;  /* 0x000000100b0b7208 */ /* 0x000fe40005000000 */
[----:B------:R-:W-:Y:S01]  /*4e20*/  FSEL R16, R25, R22, P6 ;  /* 0x0000001619107208 */ /* 0x000fe20003000000 */
[----:B------:R-:W0:Y:S01]  /*4e30*/  SHFL.BFLY PT, R30, R5, 0x4, 0x1f ;  /* 0x0c801f00051e7f89 */ /* 0x000e2200000e0000 */
[----:B------:R-:W-:-:S02]  /*4e40*/  FSETP.NAN.AND P6, PT, R27, R27, PT ;  /* 0x0000001b1b00720b */ /* 0x000fc40003fc8000 */
[----:B------:R-:W-:Y:S02]  /*4e50*/  FSETP.GT.AND P5, PT, R38, +INF , PT ;  /* 0x7f8000002600780b */ /* 0x000fe40003fa4000 */
[----:B------:R-:W-:Y:S02]  /*4e60*/  FSEL R22, R15, +INF , !P2 ;  /* 0x7f8000000f167808 */ /* 0x000fe40005000000 */
[----:B------:R-:W-:Y:S02]  /*4e70*/  FSEL R16, R16, R25, !P2 ;  /* 0x0000001910107208 */ /* 0x000fe40005000000 */
[----:B------:R-:W-:Y:S02]  /*4e80*/  @!P2 FSEL R27, R27, R24, P6 ;  /* 0x000000181b1ba208 */ /* 0x000fe40003000000 */
[----:B------:R-:W-:Y:S02]  /*4e90*/  FSEL R15, R38, +INF , !P5 ;  /* 0x7f800000260f7808 */ /* 0x000fe40006800000 */
[----:B------:R-:W-:-:S02]  /*4ea0*/  FSETP.GEU.AND P6, PT, R22, R41, PT ;  /* 0x000000291600720b */ /* 0x000fc40003fce000 */
[----:B------:R-:W-:Y:S02]  /*4eb0*/  FSETP.GEU.AND P5, PT, R11, R16, PT ;  /* 0x000000100b00720b */ /* 0x000fe40003fae000 */
[C---:B------:R-:W-:Y:S02]  /*4ec0*/  FSEL R25, R22.reuse, R41, !P6 ;  /* 0x0000002916197208 */ /* 0x040fe40007000000 */
[C---:B------:R-:W-:Y:S02]  /*4ed0*/  FSETP.NAN.AND P6, PT, R22.reuse, R22, PT ;  /* 0x000000161600720b */ /* 0x040fe40003fc8000 */
[----:B------:R-:W-:Y:S02]  /*4ee0*/  FSEL R24, R15, +INF , !P2 ;  /* 0x7f8000000f187808 */ /* 0x000fe40005000000 */
[----:B------:R-:W-:Y:S02]  /*4ef0*/  @!P2 FSEL R22, R22, R25, P6 ;  /* 0x000000191616a208 */ /* 0x000fe40003000000 */
[----:B------:R-:W-:-:S02]  /*4f00*/  FSETP.NAN.AND P6, PT, R11, R11, PT ;  /* 0x0000000b0b00720b */ /* 0x000fc40003fc8000 */
[----:B------:R-:W-:Y:S02]  /*4f10*/  PRMT R15, R49, 0x7632, R15 ;  /* 0x00007632310f7816 */ /* 0x000fe4000000000f */
[----:B------:R-:W-:Y:S02]  /*4f20*/  @P5 FSEL R11, R11, R16, P6 ;  /* 0x000000100b0b5208 */ /* 0x000fe40003000000 */
[----:B------:R-:W-:Y:S01]  /*4f30*/  FSETP.GEU.AND P5, PT, R24, R39, PT ;  /* 0x000000271800720b */ /* 0x000fe20003fae000 */
[----:B------:R-:W-:-:S03]  /*4f40*/  IMAD.U32 R16, R15, 0x10000, RZ ;  /* 0x000100000f107824 */ /* 0x000fc600078e00ff */
[C---:B------:R-:W-:Y:S01]  /*4f50*/  FSEL R15, R24.reuse, R39, !P5 ;  /* 0x00000027180f7208 */ /* 0x040fe20006800000 */
[----:B------:R-:W-:Y:S01]  /*4f60*/  FADD R16, -R9, R16 ;  /* 0x0000001009107221 */ /* 0x000fe20000000100 */
[----:B0-----:R-:W-:Y:S01]  /*4f70*/  FSETP.GEU.AND P5, PT, R5, R30, PT ;  /* 0x0000001e0500720b */ /* 0x001fe20003fae000 */
[----:B------:R-:W-:Y:S01]  /*4f80*/  IMAD.U32 R9, R31, 0x10000, RZ ;  /* 0x000100001f097824 */ /* 0x000fe200078e00ff */
[C---:B------:R-:W-:Y:S01]  /*4f90*/  FSETP.NAN.AND P6, PT, R24.reuse, R24, PT ;  /* 0x000000181800720b */ /* 0x040fe20003fc8000 */
[C---:B------:R-:W-:Y:S01]  /*4fa0*/  FMUL R25, R29.reuse, R52 ;  /* 0x000000341d197220 */ /* 0x040fe20000400000 */
[----:B------:R-:W-:Y:S01]  /*4fb0*/  FMUL R29, R29, R16 ;  /* 0x000000101d1d7220 */ /* 0x000fe20000400000 */
[----:B------:R-:W-:Y:S02]  /*4fc0*/  PRMT R31, R31, 0x7632, R31 ;  /* 0x000076321f1f7816 */ /* 0x000fe4000000001f */
[----:B------:R-:W-:Y:S01]  /*4fd0*/  @!P2 FSEL R24, R24, R15, P6 ;  /* 0x0000000f1818a208 */ /* 0x000fe20003000000 */
[----:B------:R-:W-:Y:S01]  /*4fe0*/  FADD R15, -R8, R9 ;  /* 0x00000009080f7221 */ /* 0x000fe20000000100 */
[----:B------:R-:W-:Y:S01]  /*4ff0*/  FSETP.NAN.AND P6, PT, R5, R5, PT ;  /* 0x000000050500720b */ /* 0x000fe20003fc8000 */
[----:B------:R-:W-:Y:S01]  /*5000*/  FFMA R9, R29, R51, R12 ;  /* 0x000000331d097223 */ /* 0x000fe2000000000c */
[----:B------:R-:W-:Y:S01]  /*5010*/  FFMA R16, R25, R53, R14 ;  /* 0x0000003519107223 */ /* 0x000fe2000000000e */
[----:B------:R-:W-:Y:S01]  /*5020*/  IMAD.U32 R31, R31, 0x10000, RZ ;  /* 0x000100001f1f7824 */ /* 0x000fe200078e00ff */
[----:B------:R-:W-:Y:S01]  /*5030*/  @P5 FSEL R5, R5, R30, P6 ;  /* 0x0000001e05055208 */ /* 0x000fe20003000000 */
[----:B------:R-:W-:Y:S01]  /*5040*/  FMUL R15, R32, R15 ;  /* 0x0000000f200f7220 */ /* 0x000fe20000400000 */
[----:B------:R-:W-:-:S02]  /*5050*/  FSETP.GEU.AND P5, PT, R22, R9, PT ;  /* 0x000000091600720b */ /* 0x000fc40003fae000 */
[-C--:B------:R-:W-:Y:S01]  /*5060*/  FSETP.GEU.AND P6, PT, R17, R16.reuse, PT ;  /* 0x000000101100720b */ /* 0x080fe20003fce000 */
[----:B------:R-:W-:Y:S01]  /*5070*/  FADD R31, -R8, R31 ;  /* 0x0000001f081f7221 */ /* 0x000fe20000000100 */
[----:B------:R-:W-:Y:S01]  /*5080*/  FFMA R14, R15, R53, R14 ;  /* 0x000000350f0e7223 */ /* 0x000fe2000000000e */
[----:B------:R-:W-:Y:S02]  /*5090*/  FSEL R15, R22, R9, !P5 ;  /* 0x00000009160f7208 */ /* 0x000fe40006800000 */
[C---:B------:R-:W-:Y:S02]  /*50a0*/  FSETP.NAN.AND P5, PT, R17.reuse, R17, PT ;  /* 0x000000111100720b */ /* 0x040fe40003fa8000 */
[C---:B------:R-:W-:Y:S01]  /*50b0*/  FSEL R8, R17.reuse, R16, !P6 ;  /* 0x0000001011087208 */ /* 0x040fe20007000000 */
[----:B------:R-:W-:Y:S01]  /*50c0*/  FMUL R31, R32, R31 ;  /* 0x0000001f201f7220 */ /* 0x000fe20000400000 */
[----:B------:R-:W-:Y:S02]  /*50d0*/  FSETP.NAN.AND P6, PT, R22, R22, PT ;  /* 0x000000161600720b */ /* 0x000fe40003fc8000 */
[----:B------:R-:W-:Y:S01]  /*50e0*/  FSEL R8, R17, R8, P5 ;  /* 0x0000000811087208 */ /* 0x000fe20002800000 */
[----:B------:R-:W-:Y:S01]  /*50f0*/  FFMA R31, R31, R51, R12 ;  /* 0x000000331f1f7223 */ /* 0x000fe2000000000c */
[----:B------:R-:W-:-:S02]  /*5100*/  FSETP.GEU.AND P5, PT, R27, R14, PT ;  /* 0x0000000e1b00720b */ /* 0x000fc40003fae000 */
[----:B------:R-:W-:Y:S02]  /*5110*/  FSEL R15, R22, R15, P6 ;  /* 0x0000000f160f7208 */ /* 0x000fe40003000000 */
[----:B------:R-:W-:Y:S02]  /*5120*/  FSEL R49, R8, R17, !P2 ;  /* 0x0000001108317208 */ /* 0x000fe40005000000 */
[C---:B------:R-:W-:Y:S02]  /*5130*/  FSETP.NAN.AND P6, PT, R27.reuse, R27, PT ;  /* 0x0000001b1b00720b */ /* 0x040fe40003fc8000 */
[----:B------:R-:W-:Y:S02]  /*5140*/  FSEL R8, R27, R14, !P5 ;  /* 0x0000000e1b087208 */ /* 0x000fe40006800000 */
[----:B------:R-:W-:Y:S02]  /*5150*/  FSEL R22, R15, R22, !P2 ;  /* 0x000000160f167208 */ /* 0x000fe40005000000 */
[----:B------:R-:W-:-:S02]  /*5160*/  FSETP.GEU.AND P5, PT, R24, R31, PT ;  /* 0x0000001f1800720b */ /* 0x000fc40003fae000 */
[----:B------:R-:W-:Y:S02]  /*5170*/  FSEL R12, R27, R8, P6 ;  /* 0x000000081b0c7208 */ /* 0x000fe40003000000 */
[----:B------:R-:W-:Y:S02]  /*5180*/  FSETP.GEU.AND P6, PT, R49, R22, PT ;  /* 0x000000163100720b */ /* 0x000fe40003fce000 */
[C---:B------:R-:W-:Y:S02]  /*5190*/  FSEL R15, R24.reuse, R31, !P5 ;  /* 0x0000001f180f7208 */ /* 0x040fe40006800000 */
[C---:B------:R-:W-:Y:S01]  /*51a0*/  FSETP.NAN.AND P5, PT, R24.reuse, R24, PT ;  /* 0x000000181800720b */ /* 0x040fe20003fa8000 */
[----:B------:R-:W0:Y:S03]  /*51b0*/  SHFL.BFLY PT, R8, R5, 0x2, 0x1f ;  /* 0x0c401f0005087f89 */ /* 0x000e2600000e0000 */
[----:B------:R-:W-:-:S02]  /*51c0*/  FSEL R15, R24, R15, P5 ;  /* 0x0000000f180f7208 */ /* 0x000fc40002800000 */
[----:B------:R-:W-:Y:S02]  /*51d0*/  FSETP.NAN.AND P5, PT, R49, R49, PT ;  /* 0x000000313100720b */ /* 0x000fe40003fa8000 */
[----:B------:R-:W-:Y:S02]  /*51e0*/  FSEL R30, R12, R27, !P2 ;  /* 0x0000001b0c1e7208 */ /* 0x000fe40005000000 */
[----:B------:R-:W-:Y:S02]  /*51f0*/  FSEL R15, R15, R24, !P2 ;  /* 0x000000180f0f7208 */ /* 0x000fe40005000000 */
[----:B------:R-:W-:Y:S02]  /*5200*/  @P6 FSEL R49, R49, R22, P5 ;  /* 0x0000001631316208 */ /* 0x000fe40002800000 */
[CC--:B------:R-:W-:Y:S02]  /*5210*/  FSETP.GEU.AND P6, PT, R30.reuse, R15.reuse, PT ;  /* 0x0000000f1e00720b */ /* 0x0c0fe40003fce000 */
[C---:B------:R-:W-:Y:S01]  /*5220*/  FSETP.NAN.AND P5, PT, R30.reuse, R30, PT ;  /* 0x0000001e1e00720b */ /* 0x040fe20003fa8000 */
[----:B------:R-:W1:Y:S10]  /*5230*/  SHFL.BFLY PT, R12, R11, 0x10, 0x1f ;  /* 0x0e001f000b0c7f89 */ /* 0x000e7400000e0000 */
[----:B------:R-:W-:-:S02]  /*5240*/  @P6 FSEL R30, R30, R15, P5 ;  /* 0x0000000f1e1e6208 */ /* 0x000fc40002800000 */
[CC--:B0-----:R-:W-:Y:S02]  /*5250*/  FSETP.GEU.AND P6, PT, R5.reuse, R8.reuse, PT ;  /* 0x000000080500720b */ /* 0x0c1fe40003fce000 */
[C---:B------:R-:W-:Y:S01]  /*5260*/  FSETP.NAN.AND P5, PT, R5.reuse, R5, PT ;  /* 0x000000050500720b */ /* 0x040fe20003fa8000 */
[----:B------:R-:W0:Y:S10]  /*5270*/  SHFL.BFLY PT, R15, R49, 0x10, 0x1f ;  /* 0x0e001f00310f7f89 */ /* 0x000e3400000e0000 */
[----:B------:R-:W-:-:S02]  /*5280*/  @P6 FSEL R5, R5, R8, P5 ;  /* 0x0000000805056208 */ /* 0x000fc40002800000 */
[C---:B------:R-:W-:Y:S02]  /*5290*/  FSETP.NAN.AND P5, PT, R11.reuse, R11, PT ;  /* 0x0000000b0b00720b */ /* 0x040fe40003fa8000 */
[CC--:B-1----:R-:W-:Y:S01]  /*52a0*/  FSETP.GEU.AND P6, PT, R11.reuse, R12.reuse, PT ;  /* 0x0000000c0b00720b */ /* 0x0c2fe20003fce000 */
[----:B------:R-:W1:Y:S10]  /*52b0*/  SHFL.BFLY PT, R17, R30, 0x10, 0x1f ;  /* 0x0e001f001e117f89 */ /* 0x000e7400000e0000 */
[----:B------:R-:W-:-:S02]  /*52c0*/  @!P5 FSEL R11, R11, R12, !P6 ;  /* 0x0000000c0b0bd208 */ /* 0x000fc40007000000 */
[----:B------:R-:W-:-:S03]  /*52d0*/  FSETP.NAN.AND P5, PT, R49, R49, PT ;  /* 0x000000313100720b */ /* 0x000fc60003fa8000 */
[----:B------:R-:W2:Y:S01]  /*52e0*/  SHFL.BFLY PT, R8, R11, 0x8, 0x1f ;  /* 0x0d001f000b087f89 */ /* 0x000ea200000e0000 */
[----:B0-----:R-:W-:-:S09]  /*52f0*/  FSETP.GEU.AND P6, PT, R49, R15, PT ;  /* 0x0000000f3100720b */ /* 0x001fd20003fce000 */
[----:B------:R-:W-:Y:S02]  /*5300*/  @!P5 FSEL R49, R49, R15, !P6 ;  /* 0x0000000f3131d208 */ /* 0x000fe40007000000 */
[----:B------:R-:W-:-:S03]  /*5310*/  FSETP.NAN.AND P5, PT, R30, R30, PT ;  /* 0x0000001e1e00720b */ /* 0x000fc60003fa8000 */
[----:B------:R-:W0:Y:S01]  /*5320*/  SHFL.BFLY PT, R12, R49, 0x8, 0x1f ;  /* 0x0d001f00310c7f89 */ /* 0x000e2200000e0000 */
[----:B-1----:R-:W-:-:S09]  /*5330*/  FSETP.GEU.AND P6, PT, R30, R17, PT ;  /* 0x000000111e00720b */ /* 0x002fd20003fce000 */
[----:B------:R-:W-:Y:S02]  /*5340*/  @!P5 FSEL R30, R30, R17, !P6 ;  /* 0x000000111e1ed208 */ /* 0x000fe40007000000 */
[----:B--2---:R-:W-:-:S03]  /*5350*/  FSETP.GEU.AND P6, PT, R11, R8, PT ;  /* 0x000000080b00720b */ /* 0x004fc60003fce000 */
[----:B------:R-:W1:Y:S01]  /*5360*/  SHFL.BFLY PT, R15, R30, 0x8, 0x1f ;  /* 0x0d001f001e0f7f89 */ /* 0x000e6200000e0000 */
[----:B------:R-:W-:-:S09]  /*5370*/  FSETP.NAN.AND P5, PT, R11, R11, PT ;  /* 0x0000000b0b00720b */ /* 0x000fd20003fa8000 */
[----:B------:R-:W-:Y:S02]  /*5380*/  @P6 FSEL R11, R11, R8, P5 ;  /* 0x000000080b0b6208 */ /* 0x000fe40002800000 */
[----:B0-----:R-:W-:-:S03]  /*5390*/  FSETP.GEU.AND P6, PT, R49, R12, PT ;  /* 0x0000000c3100720b */ /* 0x001fc60003fce000 */
[----:B------:R-:W0:Y:S01]  /*53a0*/  SHFL.BFLY PT, R8, R11, 0x4, 0x1f ;  /* 0x0c801f000b087f89 */ /* 0x000e2200000e0000 */
[----:B------:R-:W-:-:S09]  /*53b0*/  FSETP.NAN.AND P5, PT, R49, R49, PT ;  /* 0x000000313100720b */ /* 0x000fd20003fa8000 */
[----:B------:R-:W-:Y:S02]  /*53c0*/  @P6 FSEL R49, R49, R12, P5 ;  /* 0x0000000c31316208 */ /* 0x000fe40002800000 */
[----:B-1----:R-:W-:-:S03]  /*53d0*/  FSETP.GEU.AND P6, PT, R30, R15, PT ;  /* 0x0000000f1e00720b */ /* 0x002fc60003fce000 */
        /* <DEDUP_REMOVED lines=19> */
[C---:B0-----:R-:W-:Y:S02]  /*5510*/  FSETP.GEU.AND P6, PT, R49.reuse, R12, PT ;  /* 0x0000000c3100720b */ /* 0x041fe40003fce000 */
[----:B------:R-:W-:-:S11]  /*5520*/  FSETP.NAN.AND P5, PT, R49, R49, PT ;  /* 0x000000313100720b */ /* 0x000fd60003fa8000 */
[----:B------:R-:W-:Y:S02]  /*5530*/  @P6 FSEL R49, R49, R12, P5 ;  /* 0x0000000c31316208 */ /* 0x000fe40002800000 */
[----:B------:R-:W-:Y:S02]  /*5540*/  FSETP.GEU.AND P6, PT, R36, -INF , PT ;  /* 0xff8000002400780b */ /* 0x000fe40003fce000 */
[----:B-1----:R-:W-:Y:S02]  /*5550*/  FSETP.GEU.AND P5, PT, R30, R15, PT ;  /* 0x0000000f1e00720b */ /* 0x002fe40003fae000 */
[----:B------:R-:W-:Y:S02]  /*5560*/  FSEL R36, R36, -INF , P6 ;  /* 0xff80000024247808 */ /* 0x000fe40003000000 */
[----:B------:R-:W-:Y:S01]  /*5570*/  FSETP.GEU.AND P6, PT, R43, -INF , PT ;  /* 0xff8000002b00780b */ /* 0x000fe20003fce000 */
[----:B------:R-:W0:Y:S01]  /*5580*/  SHFL.BFLY PT, R8, R5, 0x1, 0x1f ;  /* 0x0c201f0005087f89 */ /* 0x000e2200000e0000 */
[----:B------:R-:W-:-:S02]  /*5590*/  FSEL R36, R36, -INF , !P2 ;  /* 0xff80000024247808 */ /* 0x000fc40005000000 */
[----:B------:R-:W-:Y:S02]  /*55a0*/  FSEL R43, R43, -INF , P6 ;  /* 0xff8000002b2b7808 */ /* 0x000fe40003000000 */
[----:B------:R-:W-:-:S04]  /*55b0*/  FSETP.NAN.AND P6, PT, R30, R30, PT ;  /* 0x0000001e1e00720b */ /* 0x000fc80003fc8000 */
[----:B------:R-:W-:Y:S02]  /*55c0*/  @P5 FSEL R30, R30, R15, P6 ;  /* 0x0000000f1e1e5208 */ /* 0x000fe40003000000 */
[CC--:B------:R-:W-:Y:S02]  /*55d0*/  FSETP.GT.AND P5, PT, R36.reuse, R47.reuse, PT ;  /* 0x0000002f2400720b */ /* 0x0c0fe40003fa4000 */
[----:B------:R-:W-:Y:S02]  /*55e0*/  FSEL R43, R43, -INF , !P2 ;  /* 0xff8000002b2b7808 */ /* 0x000fe40005000000 */
[C---:B------:R-:W-:Y:S02]  /*55f0*/  FSETP.NAN.AND P6, PT, R36.reuse, R36, PT ;  /* 0x000000242400720b */ /* 0x040fe40003fc8000 */
[----:B------:R-:W-:Y:S02]  /*5600*/  FSEL R47, R36, R47, P5 ;  /* 0x0000002f242f7208 */ /* 0x000fe40002800000 */
[----:B------:R-:W-:-:S02]  /*5610*/  FSETP.GT.AND P5, PT, R43, R50, PT ;  /* 0x000000322b00720b */ /* 0x000fc40003fa4000 */
[----:B------:R-:W-:Y:S02]  /*5620*/  @!P2 FSEL R36, R36, R47, P6 ;  /* 0x0000002f2424a208 */ /* 0x000fe40003000000 */
[C---:B------:R-:W-:Y:S02]  /*5630*/  FSETP.NAN.AND P6, PT, R43.reuse, R43, PT ;  /* 0x0000002b2b00720b */ /* 0x040fe40003fc8000 */
[C---:B------:R-:W-:Y:S02]  /*5640*/  FSEL R50, R43.reuse, R50, P5 ;  /* 0x000000322b327208 */ /* 0x040fe40002800000 */
[C---:B------:R-:W-:Y:S02]  /*5650*/  FSETP.GT.AND P5, PT, R36.reuse, R13, PT ;  /* 0x0000000d2400720b */ /* 0x040fe40003fa4000 */
[----:B------:R-:W-:Y:S02]  /*5660*/  @!P2 FSEL R43, R43, R50, P6 ;  /* 0x000000322b2ba208 */ /* 0x000fe40003000000 */
[----:B------:R-:W-:-:S02]  /*5670*/  FSETP.NAN.AND P6, PT, R36, R36, PT ;  /* 0x000000242400720b */ /* 0x000fc40003fc8000 */
[C---:B------:R-:W-:Y:S02]  /*5680*/  FSEL R15, R36.reuse, R13, P5 ;  /* 0x0000000d240f7208 */ /* 0x040fe40002800000 */
[----:B------:R-:W-:Y:S02]  /*5690*/  FSETP.GT.AND P5, PT, R43, R6, PT ;  /* 0x000000062b00720b */ /* 0x000fe40003fa4000 */
[----:B------:R-:W-:Y:S02]  /*56a0*/  FSEL R15, R36, R15, P6 ;  /* 0x0000000f240f7208 */ /* 0x000fe40003000000 */
[----:B0-----:R-:W-:Y:S02]  /*56b0*/  FSETP.GEU.AND P6, PT, R5, R8, PT ;  /* 0x000000080500720b */ /* 0x001fe40003fce000 */
[C---:B------:R-:W-:Y:S02]  /*56c0*/  FSEL R12, R43.reuse, R6, P5 ;  /* 0x000000062b0c7208 */ /* 0x040fe40002800000 */
[----:B------:R-:W-:-:S02]  /*56d0*/  FSETP.NAN.AND P5, PT, R43, R43, PT ;  /* 0x0000002b2b00720b */ /* 0x000fc40003fa8000 */
[----:B------:R-:W-:Y:S02]  /*56e0*/  FSEL R15, R15, R36, !P2 ;  /* 0x000000240f0f7208 */ /* 0x000fe40005000000 */
[----:B------:R-:W-:Y:S02]  /*56f0*/  FSEL R12, R43, R12, P5 ;  /* 0x0000000c2b0c7208 */ /* 0x000fe40002800000 */
[----:B------:R-:W-:Y:S02]  /*5700*/  F2FP.BF16.PACK_AB R6, R6, R13 ;  /* 0x0000000d0606723e */ /* 0x000fe400000010ff */
[----:B------:R-:W-:Y:S02]  /*5710*/  F2FP.BF16.PACK_AB R22, R4, R7 ;  /* 0x000000070416723e */ /* 0x000fe400000010ff */
[----:B------:R-:W-:Y:S02]  /*5720*/  F2FP.BF16.PACK_AB R32, R9, R16 ;  /* 0x000000100920723e */ /* 0x000fe400000010ff */
[----:B------:R-:W-:-:S02]  /*5730*/  F2FP.BF16.PACK_AB R36, R31, R14 ;  /* 0x0000000e1f24723e */ /* 0x000fc400000010ff */
[----:B------:R-:W-:Y:S01]  /*5740*/  FSETP.NAN.AND P5, PT, R5, R5, PT ;  /* 0x000000050500720b */ /* 0x000fe20003fa8000 */
[----:B------:R0:W-:Y:S01]  /*5750*/  STS [R23], R6 ;  /* 0x0000000617007388 */ /* 0x0001e20000000800 */
[----:B------:R-:W-:-:S03]  /*5760*/  FSEL R12, R12, R43, !P2 ;  /* 0x0000002b0c0c7208 */ /* 0x000fc60005000000 */
[----:B------:R-:W-:Y:S01]  /*5770*/  STS [R23+0x810], R22 ;  /* 0x0008101617007388 */ /* 0x000fe20000000800 */
[----:B------:R-:W-:-:S03]  /*5780*/  @P6 SEL R5, R5, R8, P5 ;  /* 0x0000000805056207 */ /* 0x000fc60002800000 */
[----:B------:R-:W-:Y:S01]  /*5790*/  STS [R23+0x1020], R32 ;  /* 0x0010202017007388 */ /* 0x000fe20000000800 */
[----:B------:R-:W-:-:S03]  /*57a0*/  FSETP.GT.AND P5, PT, R15, R12, PT ;  /* 0x0000000c0f00720b */ /* 0x000fc60003fa4000 */
[----:B------:R-:W-:Y:S04]  /*57b0*/  STS [R23+0x1830], R36 ;  /* 0x0018302417007388 */ /* 0x000fe80000000800 */
[----:B------:R-:W-:Y:S01]  /*57c0*/  BAR.SYNC.DEFER_BLOCKING 0x0 ;  /* 0x0000000000007b1d */ /* 0x000fe20000010000 */
[----:B------:R-:W-:-:S05]  /*57d0*/  FSETP.NAN.AND P6, PT, R15, R15, PT ;  /* 0x0000000f0f00720b */ /* 0x000fca0003fc8000 */
[----:B------:R-:W-:Y:S02]  /*57e0*/  @!P5 FSEL R15, R15, R12, P6 ;  /* 0x0000000c0f0fd208 */ /* 0x000fe40003000000 */
[----:B------:R-:W-:-:S04]  /*57f0*/  FSETP.GEU.AND P5, PT, R35, -INF , PT ;  /* 0xff8000002300780b */ /* 0x000fc80003fae000 */
[----:B------:R-:W-:Y:S02]  /*5800*/  FSEL R35, R35, -INF , P5 ;  /* 0xff80000023237808 */ /* 0x000fe40002800000 */
[C---:B------:R-:W-:Y:S02]  /*5810*/  FSETP.GEU.AND P6, PT, R38.reuse, -INF , PT ;  /* 0xff8000002600780b */ /* 0x040fe40003fce000 */
[----:B------:R-:W-:Y:S02]  /*5820*/  FSEL R8, R35, -INF , !P2 ;  /* 0xff80000023087808 */ /* 0x000fe40005000000 */
[----:B------:R-:W-:Y:S02]  /*5830*/  FSETP.GEU.AND P5, PT, R33, -INF , PT ;  /* 0xff8000002100780b */ /* 0x000fe40003fae000 */
[----:B------:R-:W-:Y:S01]  /*5840*/  FSEL R38, R38, -INF , P6 ;  /* 0xff80000026267808 */ /* 0x000fe20003000000 */
[----:B------:R-:W1:Y:S01]  /*5850*/  LDS.128 R24, [R26] ;  /* 0x000000001a187984 */ /* 0x000e620000000c00 */
[----:B------:R-:W-:-:S02]  /*5860*/  FSETP.GT.AND P6, PT, R8, R45, PT ;  /* 0x0000002d0800720b */ /* 0x000fc40003fc4000 */
[----:B------:R-:W-:Y:S02]  /*5870*/  FSEL R33, R33, -INF , P5 ;  /* 0xff80000021217808 */ /* 0x000fe40002800000 */
[----:B------:R-:W-:Y:S02]  /*5880*/  FSETP.GEU.AND P5, PT, R34, -INF , PT ;  /* 0xff8000002200780b */ /* 0x000fe40003fae000 */
[----:B------:R-:W-:Y:S02]  /*5890*/  FSEL R45, R8, R45, P6 ;  /* 0x0000002d082d7208 */ /* 0x000fe40003000000 */
[----:B------:R-:W-:Y:S02]  /*58a0*/  FSETP.GEU.AND P6, PT, R40, -INF , PT ;  /* 0xff8000002800780b */ /* 0x000fe40003fce000 */
[----:B------:R-:W-:Y:S02]  /*58b0*/  FSEL R34, R34, -INF , P5 ;  /* 0xff80000022227808 */ /* 0x000fe40002800000 */
[----:B------:R-:W-:-:S02]  /*58c0*/  FSETP.NAN.AND P5, PT, R8, R8, PT ;  /* 0x000000080800720b */ /* 0x000fc40003fa8000 */
[----:B------:R-:W-:Y:S02]  /*58d0*/  FSEL R40, R40, -INF , P6 ;  /* 0xff80000028287808 */ /* 0x000fe40003000000 */
[----:B------:R-:W-:Y:S02]  /*58e0*/  @!P2 FSEL R8, R8, R45, P5 ;  /* 0x0000002d0808a208 */ /* 0x000fe40002800000 */
[C---:B------:R-:W-:Y:S02]  /*58f0*/  FSETP.GEU.AND P5, PT, R37.reuse, -INF , PT ;  /* 0xff8000002500780b */ /* 0x040fe40003fae000 */
[----:B------:R-:W-:Y:S01]  /*5900*/  FSEL R17, R40, -INF , !P2 ;  /* 0xff80000028117808 */ /* 0x000fe20005000000 */
[----:B------:R-:W2:Y:S01]  /*5910*/  SHFL.BFLY PT, R12, R11, 0x1, 0x1f ;  /* 0x0c201f000b0c7f89 */ /* 0x000ea200000e0000 */
[----:B------:R-:W-:Y:S02]  /*5920*/  FSEL R37, R37, -INF , P5 ;  /* 0xff80000025257808 */ /* 0x000fe40002800000 */
[----:B------:R-:W-:-:S02]  /*5930*/  FSETP.GT.AND P5, PT, R17, R48, PT ;  /* 0x000000301100720b */ /* 0x000fc40003fa4000 */
[----:B------:R-:W-:Y:S02]  /*5940*/  FSEL R13, R34, -INF , !P2 ;  /* 0xff800000220d7808 */ /* 0x000fe40005000000 */
[C---:B------:R-:W-:Y:S02]  /*5950*/  FSETP.NAN.AND P6, PT, R17.reuse, R17, PT ;  /* 0x000000111100720b */ /* 0x040fe40003fc8000 */
[----:B------:R-:W-:Y:S02]  /*5960*/  FSEL R48, R17, R48, P5 ;  /* 0x0000003011307208 */ /* 0x000fe40002800000 */
[----:B------:R-:W-:Y:S02]  /*5970*/  FSETP.GT.AND P5, PT, R13, R46, PT ;  /* 0x0000002e0d00720b */ /* 0x000fe40003fa4000 */
[----:B0-----:R-:W-:Y:S01]  /*5980*/  FSEL R6, R37, -INF , !P2 ;  /* 0xff80000025067808 */ /* 0x001fe20005000000 */
[----:B------:R-:W0:Y:S01]  /*5990*/  SHFL.BFLY PT, R22, R49, 0x1, 0x1f ;  /* 0x0c201f0031167f89 */ /* 0x000e2200000e0000 */
[----:B------:R-:W-:-:S02]  /*59a0*/  @!P2 FSEL R17, R17, R48, P6 ;  /* 0x000000301111a208 */ /* 0x000fc40003000000 */
[C---:B------:R-:W-:Y:S01]  /*59b0*/  FSETP.NAN.AND P6, PT, R13.reuse, R13, PT ;  /* 0x0000000d0d00720b */ /* 0x040fe20003fc8000 */
[----:B------:R-:W3:Y:S01]  /*59c0*/  SHFL.BFLY PT, R23, R30, 0x1, 0x1f ;  /* 0x0c201f001e177f89 */ /* 0x000ee200000e0000 */
[----:B------:R-:W-:Y:S02]  /*59d0*/  FSEL R46, R13, R46, P5 ;  /* 0x0000002e0d2e7208 */ /* 0x000fe40002800000 */
[----:B------:R-:W-:Y:S02]  /*59e0*/  FSETP.GT.AND P5, PT, R6, R41, PT ;  /* 0x000000290600720b */ /* 0x000fe40003fa4000 */
[----:B------:R-:W-:Y:S01]  /*59f0*/  FSEL R33, R33, -INF , !P2 ;  /* 0xff80000021217808 */ /* 0x000fe20005000000 */
[----:B------:R-:W-:Y:S01]  /*5a00*/  IMAD.WIDE R44, R44, R21, c[0x0][0x1a8] ;  /* 0x00006a002c2c7625 */ /* 0x000fe200078e0215 */
[----:B------:R-:W-:Y:S02]  /*5a10*/  @!P2 FSEL R13, R13, R46, P6 ;  /* 0x0000002e0d0da208 */ /* 0x000fe40003000000 */
[----:B------:R-:W-:-:S02]  /*5a20*/  FSETP.NAN.AND P6, PT, R6, R6, PT ;  /* 0x000000060600720b */ /* 0x000fc40003fc8000 */
[C---:B------:R-:W-:Y:S02]  /*5a30*/  FSEL R41, R6.reuse, R41, P5 ;  /* 0x0000002906297208 */ /* 0x040fe40002800000 */
[----:B------:R-:W-:Y:S01]  /*5a40*/  FSETP.GT.AND P5, PT, R33, R42, PT ;  /* 0x0000002a2100720b */ /* 0x000fe20003fa4000 */
[----:B-1----:R-:W-:Y:S01]  /*5a50*/  @!P1 STG.E.128 [R44.64], R24 ;  /* 0x000000182c009986 */ /* 0x002fe2000c101d04 */
[----:B------:R-:W-:-:S03]  /*5a60*/  @!P2 FSEL R6, R6, R41, P6 ;  /* 0x000000290606a208 */ /* 0x000fc60003000000 */
[----:B------:R-:W-:Y:S01]  /*5a70*/  BAR.SYNC.DEFER_BLOCKING 0x0 ;  /* 0x0000000000007b1d */ /* 0x000fe20000010000 */
[C---:B------:R-:W-:Y:S02]  /*5a80*/  FSETP.NAN.AND P6, PT, R33.reuse, R33, PT ;  /* 0x000000212100720b */ /* 0x040fe40003fc8000 */
[----:B------:R-:W-:Y:S02]  /*5a90*/  FSEL R42, R33, R42, P5 ;  /* 0x0000002a212a7208 */ /* 0x000fe40002800000 */
[----:B------:R-:W-:Y:S02]  /*5aa0*/  FSETP.NAN.AND P5, PT, R11, R11, PT ;  /* 0x0000000b0b00720b */ /* 0x000fe40003fa8000 */
[----:B------:R-:W-:Y:S02]  /*5ab0*/  @!P2 FSEL R33, R33, R42, P6 ;  /* 0x0000002a2121a208 */ /* 0x000fe40003000000 */
[CC--:B--2---:R-:W-:Y:S02]  /*5ac0*/  FSETP.GEU.AND P6, PT, R11.reuse, R12.reuse, PT ;  /* 0x0000000c0b00720b */ /* 0x0c4fe40003fce000 */
[----:B------:R-:W-:-:S02]  /*5ad0*/  SEL R12, R11, R12, P5 ;  /* 0x0000000c0b0c7207 */ /* 0x000fc40002800000 */
[----:B------:R-:W-:Y:S02]  /*5ae0*/  FSETP.NAN.AND P5, PT, R49, R49, PT ;  /* 0x000000313100720b */ /* 0x000fe40003fa8000 */
[----:B------:R-:W-:Y:S02]  /*5af0*/  SEL R11, R11, R12, !P6 ;  /* 0x0000000c0b0b7207 */ /* 0x000fe40007000000 */
[C---:B------:R-:W-:Y:S02]  /*5b00*/  FSETP.NAN.AND P6, PT, R30.reuse, R30, PT ;  /* 0x0000001e1e00720b */ /* 0x040fe40003fc8000 */
[----:B0-----:R-:W-:Y:S02]  /*5b10*/  SEL R12, R49, R22, P5 ;  /* 0x00000016310c7207 */ /* 0x001fe40002800000 */
[CC--:B---3--:R-:W-:Y:S02]  /*5b20*/  FSETP.GEU.AND P5, PT, R30.reuse, R23.reuse, PT ;  /* 0x000000171e00720b */ /* 0x0c8fe40003fae000 */
[----:B------:R-:W-:-:S02]  /*5b30*/  SEL R23, R30, R23, P6 ;  /* 0x000000171e177207 */ /* 0x000fc40003000000 */
[C---:B------:R-:W-:Y:S02]  /*5b40*/  FSETP.GEU.AND P6, PT, R49.reuse, R22, PT ;  /* 0x000000163100720b */ /* 0x040fe40003fce000 */
[----:B------:R-:W-:Y:S02]  /*5b50*/  SEL R29, R30, R23, !P5 ;  /* 0x000000171e1d7207 */ /* 0x000fe40006800000 */
[----:B------:R-:W-:Y:S01]  /*5b60*/  SEL R23, R49, R12, !P6 ;  /* 0x0000000c31177207 */ /* 0x000fe20007000000 */
[----:B------:R-:W-:Y:S04]  /*5b70*/  @!P3 STS [R28], R5 ;  /* 0x000000051c00b388 */ /* 0x000fe80000000800 */
[----:B------:R-:W-:Y:S04]  /*5b80*/  @!P3 STS [R28+0x40], R11 ;  /* 0x0000400b1c00b388 */ /* 0x000fe80000000800 */
[----:B------:R-:W-:Y:S04]  /*5b90*/  @!P3 STS [R28+0x80], R23 ;  /* 0x000080171c00b388 */ /* 0x000fe80000000800 */
[----:B------:R-:W-:Y:S04]  /*5ba0*/  @!P3 STS [R28+0xc0], R29 ;  /* 0x0000c01d1c00b388 */ /* 0x000fe80000000800 */
[----:B------:R-:W-:Y:S01]  /*5bb0*/  BAR.SYNC.DEFER_BLOCKING 0x0 ;  /* 0x0000000000007b1d */ /* 0x000fe20000010000 */
[----:B------:R-:W-:-:S04]  /*5bc0*/  FSEL R38, R38, -INF , !P2 ;  /* 0xff80000026267808 */ /* 0x000fc80005000000 */
[CC--:B------:R-:W-:Y:S02]  /*5bd0*/  FSETP.GT.AND P5, PT, R38.reuse, R39.reuse, PT ;  /* 0x000000272600720b */ /* 0x0c0fe40003fa4000 */
[C---:B------:R-:W-:Y:S02]  /*5be0*/  FSETP.NAN.AND P6, PT, R38.reuse, R38, PT ;  /* 0x000000262600720b */ /* 0x040fe40003fc8000 */
[----:B------:R-:W-:Y:S02]  /*5bf0*/  FSEL R39, R38, R39, P5 ;  /* 0x0000002726277208 */ /* 0x000fe40002800000 */
[----:B------:R-:W-:Y:S02]  /*5c00*/  FSETP.GT.AND P5, PT, R8, R7, PT ;  /* 0x000000070800720b */ /* 0x000fe40003fa4000 */
[----:B------:R-:W-:Y:S01]  /*5c10*/  @!P2 FSEL R38, R38, R39, P6 ;  /* 0x000000272626a208 */ /* 0x000fe20003000000 */
[----:B------:R-:W0:Y:S01]  /*5c20*/  @!P4 LDS R3, [R0.X4] ;  /* 0x000000000003c984 */ /* 0x000e220000004800 */
[----:B------:R-:W-:-:S02]  /*5c30*/  FSETP.NAN.AND P6, PT, R8, R8, PT ;  /* 0x000000080800720b */ /* 0x000fc40003fc8000 */
[C---:B------:R-:W-:Y:S02]  /*5c40*/  FSEL R7, R8.reuse, R7, P5 ;  /* 0x0000000708077208 */ /* 0x040fe40002800000 */
[CC--:B------:R-:W-:Y:S02]  /*5c50*/  FSETP.GT.AND P5, PT, R13.reuse, R16.reuse, PT ;  /* 0x000000100d00720b */ /* 0x0c0fe40003fa4000 */
[----:B------:R-:W-:Y:S02]  /*5c60*/  FSEL R7, R8, R7, P6 ;  /* 0x0000000708077208 */ /* 0x000fe40003000000 */
[C---:B------:R-:W-:Y:S02]  /*5c70*/  FSETP.NAN.AND P6, PT, R13.reuse, R13, PT ;  /* 0x0000000d0d00720b */ /* 0x040fe40003fc8000 */
[----:B------:R-:W-:Y:S02]  /*5c80*/  FSEL R16, R13, R16, P5 ;  /* 0x000000100d107208 */ /* 0x000fe40002800000 */
[----:B------:R-:W-:-:S02]  /*5c90*/  FSETP.GT.AND P5, PT, R33, R14, PT ;  /* 0x0000000e2100720b */ /* 0x000fc40003fa4000 */
[----:B------:R-:W-:Y:S02]  /*5ca0*/  FSEL R16, R13, R16, P6 ;  /* 0x000000100d107208 */ /* 0x000fe40003000000 */
[C---:B------:R-:W-:Y:S02]  /*5cb0*/  FSETP.NAN.AND P6, PT, R33.reuse, R33, PT ;  /* 0x000000212100720b */ /* 0x040fe40003fc8000 */
[----:B------:R-:W-:Y:S02]  /*5cc0*/  FSEL R14, R33, R14, P5 ;  /* 0x0000000e210e7208 */ /* 0x000fe40002800000 */
[----:B------:R-:W-:Y:S02]  /*5cd0*/  FSETP.GT.AND P5, PT, R17, R4, PT ;  /* 0x000000041100720b */ /* 0x000fe40003fa4000 */
[----:B------:R-:W-:Y:S02]  /*5ce0*/  FSEL R14, R33, R14, P6 ;  /* 0x0000000e210e7208 */ /* 0x000fe40003000000 */
[----:B------:R-:W-:-:S02]  /*5cf0*/  FSETP.NAN.AND P6, PT, R17, R17, PT ;  /* 0x000000111100720b */ /* 0x000fc40003fc8000 */
[C---:B------:R-:W-:Y:S02]  /*5d00*/  FSEL R4, R17.reuse, R4, P5 ;  /* 0x0000000411047208 */ /* 0x040fe40002800000 */
[----:B------:R-:W-:Y:S02]  /*5d10*/  FSETP.GT.AND P5, PT, R6, R9, PT ;  /* 0x000000090600720b */ /* 0x000fe40003fa4000 */
[----:B------:R-:W-:Y:S02]  /*5d20*/  FSEL R4, R17, R4, P6 ;  /* 0x0000000411047208 */ /* 0x000fe40003000000 */
[----:B------:R-:W-:Y:S02]  /*5d30*/  FSETP.GT.AND P6, PT, R38, R31, PT ;  /* 0x0000001f2600720b */ /* 0x000fe40003fc4000 */
[----:B------:R-:W-:Y:S02]  /*5d40*/  FSEL R9, R6, R9, P5 ;  /* 0x0000000906097208 */ /* 0x000fe40002800000 */
[----:B------:R-:W-:-:S02]  /*5d50*/  FSETP.NAN.AND P5, PT, R38, R38, PT ;  /* 0x000000262600720b */ /* 0x000fc40003fa8000 */
[----:B------:R-:W-:Y:S02]  /*5d60*/  FSEL R31, R38, R31, P6 ;  /* 0x0000001f261f7208 */ /* 0x000fe40003000000 */
[----:B------:R-:W-:Y:S02]  /*5d70*/  FSEL R22, R7, R8, !P2 ;  /* 0x0000000807167208 */ /* 0x000fe40005000000 */
[----:B------:R-:W-:Y:S02]  /*5d80*/  FSEL R17, R4, R17, !P2 ;  /* 0x0000001104117208 */ /* 0x000fe40005000000 */
[----:B------:R-:W-:Y:S01]  /*5d90*/  FSEL R31, R38, R31, P5 ;  /* 0x0000001f261f7208 */ /* 0x000fe20002800000 */
[----:B0-----:R-:W0:Y:S01]  /*5da0*/  SHFL.BFLY PT, R4, R3, 0x8, 0x1f ;  /* 0x0d001f0003047f89 */ /* 0x001e2200000e0000 */
[----:B------:R-:W-:Y:S02]  /*5db0*/  FSETP.NAN.AND P6, PT, R6, R6, PT ;  /* 0x000000060600720b */ /* 0x000fe40003fc8000 */
[----:B------:R-:W-:-:S02]  /*5dc0*/  FSETP.GT.AND P5, PT, R22, R17, PT ;  /* 0x000000111600720b */ /* 0x000fc40003fa4000 */
[----:B------:R-:W-:Y:S02]  /*5dd0*/  FSEL R9, R6, R9, P6 ;  /* 0x0000000906097208 */ /* 0x000fe40003000000 */
[----:B------:R-:W-:Y:S02]  /*5de0*/  FSEL R33, R14, R33, !P2 ;  /* 0x000000210e217208 */ /* 0x000fe40005000000 */
[----:B------:R-:W-:Y:S02]  /*5df0*/  FSEL R38, R31, R38, !P2 ;  /* 0x000000261f267208 */ /* 0x000fe40005000000 */
[----:B------:R-:W-:Y:S02]  /*5e00*/  FSEL R16, R16, R13, !P2 ;  /* 0x0000000d10107208 */ /* 0x000fe40005000000 */
[----:B------:R-:W-:Y:S02]  /*5e10*/  FSEL R9, R9, R6, !P2 ;  /* 0x0000000609097208 */ /* 0x000fe40005000000 */
[----:B------:R-:W-:-:S02]  /*5e20*/  FSETP.GT.AND P2, PT, R33, R38, PT ;  /* 0x000000262100720b */ /* 0x000fc40003f44000 */
[----:B------:R-:W-:-:S04]  /*5e30*/  FSETP.NAN.AND P6, PT, R22, R22, PT ;  /* 0x000000161600720b */ /* 0x000fc80003fc8000 */
[----:B------:R-:W-:Y:S02]  /*5e40*/  @!P5 FSEL R22, R22, R17, P6 ;  /* 0x000000111616d208 */ /* 0x000fe40003000000 */
[----:B------:R-:W-:Y:S01]  /*5e50*/  FSETP.GT.AND P5, PT, R16, R9, PT ;  /* 0x000000091000720b */ /* 0x000fe20003fa4000 */
[----:B------:R-:W1:Y:S01]  /*5e60*/  SHFL.BFLY PT, R6, R15, 0x10, 0x1f ;  /* 0x0e001f000f067f89 */ /* 0x000e6200000e0000 */
[----:B------:R-:W-:-:S04]  /*5e70*/  FSETP.NAN.AND P6, PT, R33, R33, PT ;  /* 0x000000212100720b */ /* 0x000fc80003fc8000 */
[----:B------:R-:W-:Y:S02]  /*5e80*/  @!P2 FSEL R33, R33, R38, P6 ;  /* 0x000000262121a208 */ /* 0x000fe40003000000 */
[C---:B------:R-:W-:Y:S02]  /*5e90*/  FSETP.NAN.AND P2, PT, R16.reuse, R16, PT ;  /* 0x000000101000720b */ /* 0x040fe40003f48000 */
[CC--:B0-----:R-:W-:Y:S01]  /*5ea0*/  FSETP.GEU.AND P6, PT, R3.reuse, R4.reuse, PT ;  /* 0x000000040300720b */ /* 0x0c1fe20003fce000 */
[----:B------:R-:W0:Y:S02]  /*5eb0*/  SHFL.BFLY PT, R5, R22, 0x10, 0x1f ;  /* 0x0e001f0016057f89 */ /* 0x000e2400000e0000 */
[----:B------:R-:W-:Y:S02]  /*5ec0*/  @!P5 FSEL R16, R16, R9, P2 ;  /* 0x000000091010d208 */ /* 0x000fe40001000000 */
[C---:B------:R-:W-:Y:S02]  /*5ed0*/  FSETP.NAN.AND P2, PT, R3.reuse, R3, PT ;  /* 0x000000030300720b */ /* 0x040fe40003f48000 */
[----:B------:R-:W-:Y:S01]  /*5ee0*/  FSEL R4, R3, R4, !P6 ;  /* 0x0000000403047208 */ /* 0x000fe20007000000 */
[----:B------:R-:W2:Y:S01]  /*5ef0*/  SHFL.BFLY PT, R8, R33, 0x10, 0x1f ;  /* 0x0e001f0021087f89 */ /* 0x000ea200000e0000 */
[----:B------:R-:W-:-:S02]  /*5f00*/  FSETP.NAN.AND P5, PT, R15, R15, PT ;  /* 0x0000000f0f00720b */ /* 0x000fc40003fa8000 */
[----:B------:R-:W-:Y:S01]  /*5f10*/  FSEL R3, R3, R4, P2 ;  /* 0x0000000403037208 */ /* 0x000fe20001000000 */
[----:B------:R-:W-:Y:S04]  /*5f20*/  SHFL.BFLY PT, R7, R16, 0x10, 0x1f ;  /* 0x0e001f0010077f89 */ /* 0x000fe800000e0000 */
[----:B------:R-:W3:Y:S01]  /*5f30*/  SHFL.BFLY PT, R4, R3, 0x4, 0x1f ;  /* 0x0c801f0003047f89 */ /* 0x000ee200000e0000 */
[----:B------:R-:W-:Y:S02]  /*5f40*/  FSETP.NAN.AND P2, PT, R22, R22, PT ;  /* 0x000000161600720b */ /* 0x000fe40003f48000 */
[----:B-1----:R-:W-:-:S04]  /*5f50*/  FSETP.GT.AND P6, PT, R15, R6, PT ;  /* 0x000000060f00720b */ /* 0x002fc80003fc4000 */
[----:B------:R-:W-:Y:S02]  /*5f60*/  @!P5 FSEL R15, R15, R6, P6 ;  /* 0x000000060f0fd208 */ /* 0x000fe40003000000 */
[----:B------:R-:W-:Y:S02]  /*5f70*/  FSETP.NAN.AND P5, PT, R33, R33, PT ;  /* 0x000000212100720b */ /* 0x000fe40003fa8000 */
[CC--:B0-----:R-:W-:Y:S01]  /*5f80*/  FSETP.GT.AND P6, PT, R22.reuse, R5.reuse, PT ;  /* 0x000000051600720b */ /* 0x0c1fe20003fc4000 */
[----:B------:R-:W0:Y:S03]  /*5f90*/  SHFL.BFLY PT, R6, R15, 0x8, 0x1f ;  /* 0x0d001f000f067f89 */ /* 0x000e2600000e0000 */
[----:B------:R-:W-:Y:S02]  /*5fa0*/  @!P2 FSEL R22, R22, R5, P6 ;  /* 0x000000051616a208 */ /* 0x000fe40003000000 */
[----:B------:R-:W-:-:S02]  /*5fb0*/  FSETP.NAN.AND P2, PT, R16, R16, PT ;  /* 0x000000101000720b */ /* 0x000fc40003f48000 */
[CC--:B--2---:R-:W-:Y:S01]  /*5fc0*/  FSETP.GT.AND P6, PT, R33.reuse, R8.reuse, PT ;  /* 0x000000082100720b */ /* 0x0c4fe20003fc4000 */
[----:B------:R-:W1:Y:S03]  /*5fd0*/  SHFL.BFLY PT, R5, R22, 0x8, 0x1f ;  /* 0x0d001f0016057f89 */ /* 0x000e6600000e0000 */
[----:B------:R-:W-:Y:S02]  /*5fe0*/  @!P5 FSEL R33, R33, R8, P6 ;  /* 0x000000082121d208 */ /* 0x000fe40003000000 */
[----:B---3--:R-:W-:Y:S02]  /*5ff0*/  FSETP.GEU.AND P5, PT, R3, R4, PT ;  /* 0x000000040300720b */ /* 0x008fe40003fae000 */
[CC--:B------:R-:W-:Y:S01]  /*6000*/  FSETP.GT.AND P6, PT, R16.reuse, R7.reuse, PT ;  /* 0x000000071000720b */ /* 0x0c0fe20003fc4000 */
[----:B------:R-:W2:Y:S03]  /*6010*/  SHFL.BFLY PT, R8, R33, 0x8, 0x1f ;  /* 0x0d001f0021087f89 */ /* 0x000ea600000e0000 */
[----:B------:R-:W-:-:S02]  /*6020*/  @!P2 FSEL R16, R16, R7, P6 ;  /* 0x000000071010a208 */ /* 0x000fc40003000000 */
[----:B------:R-:W-:-:S03]  /*6030*/  FSETP.NAN.AND P6, PT, R3, R3, PT ;  /* 0x000000030300720b */ /* 0x000fc60003fc8000 */
[----:B------:R-:W3:Y:S01]  /*6040*/  SHFL.BFLY PT, R7, R16, 0x8, 0x1f ;  /* 0x0d001f0010077f89 */ /* 0x000ee200000e0000 */
[----:B0-----:R-:W-:Y:S02]  /*6050*/  FSETP.GT.AND P2, PT, R15, R6, PT ;  /* 0x000000060f00720b */ /* 0x001fe40003f44000 */
[----:B------:R-:W-:-:S05]  /*6060*/  @P5 FSEL R3, R3, R4, P6 ;  /* 0x0000000403035208 */ /* 0x000fca0003000000 */
[----:B------:R-:W0:Y:S01]  /*6070*/  SHFL.BFLY PT, R4, R3, 0x2, 0x1f ;  /* 0x0c401f0003047f89 */ /* 0x000e2200000e0000 */
[----:B-1----:R-:W-:Y:S02]  /*6080*/  FSETP.GT.AND P5, PT, R22, R5, PT ;  /* 0x000000051600720b */ /* 0x002fe40003fa4000 */
[----:B------:R-:W-:-:S04]  /*6090*/  FSETP.NAN.AND P6, PT, R15, R15, PT ;  /* 0x0000000f0f00720b */ /* 0x000fc80003fc8000 */
[----:B------:R-:W-:Y:S02]  /*60a0*/  @!P2 FSEL R15, R15, R6, P6 ;  /* 0x000000060f0fa208 */ /* 0x000fe40003000000 */
[C---:B--2---:R-:W-:Y:S02]  /*60b0*/  FSETP.GT.AND P2, PT, R33.reuse, R8, PT ;  /* 0x000000082100720b */ /* 0x044fe40003f44000 */
[C---:B------:R-:W-:Y:S01]  /*60c0*/  FSETP.NAN.AND P6, PT, R22.reuse, R22, PT ;  /* 0x000000161600720b */ /* 0x040fe20003fc8000 */
[----:B------:R-:W1:Y:S03]  /*60d0*/  SHFL.BFLY PT, R6, R15, 0x4, 0x1f ;  /* 0x0c801f000f067f89 */ /* 0x000e6600000e0000 */
[----:B------:R-:W-:Y:S02]  /*60e0*/  @!P5 FSEL R22, R22, R5, P6 ;  /* 0x000000051616d208 */ /* 0x000fe40003000000 */
[----:B------:R-:W-:-:S02]  /*60f0*/  FSETP.NAN.AND P5, PT, R33, R33, PT ;  /* 0x000000212100720b */ /* 0x000fc40003fa8000 */
[CC--:B---3--:R-:W-:Y:S01]  /*6100*/  FSETP.GT.AND P6, PT, R16.reuse, R7.reuse, PT ;  /* 0x000000071000720b */ /* 0x0c8fe20003fc4000 */
[----:B------:R-:W2:Y:S02]  /*6110*/  SHFL.BFLY PT, R5, R22, 0x4, 0x1f ;  /* 0x0c801f0016057f89 */ /* 0x000ea400000e0000 */
[----:B------:R-:W-:Y:S02]  /*6120*/  @!P2 FSEL R33, R33, R8, P5 ;  /* 0x000000082121a208 */ /* 0x000fe40002800000 */
[----:B0-----:R-:W-:Y:S02]  /*6130*/  FSETP.GEU.AND P5, PT, R3, R4, PT ;  /* 0x000000040300720b */ /* 0x001fe40003fae000 */
[C---:B------:R-:W-:Y:S01]  /*6140*/  FSETP.NAN.AND P2, PT, R16.reuse, R16, PT ;  /* 0x000000101000720b */ /* 0x040fe20003f48000 */
[----:B------:R-:W0:Y:S05]  /*6150*/  SHFL.BFLY PT, R8, R33, 0x4, 0x1f ;  /* 0x0c801f0021087f89 */ /* 0x000e2a00000e0000 */
[----:B------:R-:W-:-:S02]  /*6160*/  @!P6 FSEL R16, R16, R7, P2 ;  /* 0x000000071010e208 */ /* 0x000fc40001000000 */
[----:B------:R-:W-:Y:S02]  /*6170*/  FSETP.NAN.AND P6, PT, R3, R3, PT ;  /* 0x000000030300720b */ /* 0x000fe40003fc8000 */
[----:B-1----:R-:W-:Y:S01]  /*6180*/  FSETP.GT.AND P2, PT, R15, R6, PT ;  /* 0x000000060f00720b */ /* 0x002fe20003f44000 */
[----:B------:R-:W1:Y:S01]  /*6190*/  SHFL.BFLY PT, R7, R16, 0x4, 0x1f ;  /* 0x0c801f0010077f89 */ /* 0x000e6200000e0000 */
[----:B------:R-:W-:-:S05]  /*61a0*/  @P5 FSEL R3, R3, R4, P6 ;  /* 0x0000000403035208 */ /* 0x000fca0003000000 */
[----:B------:R-:W3:Y:S01]  /*61b0*/  SHFL.BFLY PT, R4, R3, 0x1, 0x1f ;  /* 0x0c201f0003047f89 */ /* 0x000ee200000e0000 */
[----:B--2---:R-:W-:Y:S02]  /*61c0*/  FSETP.GT.AND P5, PT, R22, R5, PT ;  /* 0x000000051600720b */ /* 0x004fe40003fa4000 */
[----:B------:R-:W-:-:S04]  /*61d0*/  FSETP.NAN.AND P6, PT, R15, R15, PT ;  /* 0x0000000f0f00720b */ /* 0x000fc80003fc8000 */
[----:B------:R-:W-:Y:S02]  /*61e0*/  @!P2 FSEL R15, R15, R6, P6 ;  /* 0x000000060f0fa208 */ /* 0x000fe40003000000 */
[----:B0-----:R-:W-:Y:S02]  /*61f0*/  FSETP.GT.AND P2, PT, R33, R8, PT ;  /* 0x000000082100720b */ /* 0x001fe40003f44000 */
[----:B------:R-:W-:-:S04]  /*6200*/  FSETP.NAN.AND P6, PT, R22, R22, PT ;  /* 0x000000161600720b */ /* 0x000fc80003fc8000 */
[----:B------:R-:W-:Y:S02]  /*6210*/  @!P5 FSEL R22, R22, R5, P6 ;  /* 0x000000051616d208 */ /* 0x000fe40003000000 */
[C---:B------:R-:W-:Y:S02]  /*6220*/  FSETP.NAN.AND P5, PT, R33.reuse, R33, PT ;  /* 0x000000212100720b */ /* 0x040fe40003fa8000 */
[C---:B-1----:R-:W-:Y:S01]  /*6230*/  FSETP.GT.AND P6, PT, R16.reuse, R7, PT ;  /* 0x000000071000720b */ /* 0x042fe20003fc4000 */
[----:B------:R-:W0:Y:S02]  /*6240*/  SHFL.BFLY PT, R6, R15, 0x2, 0x1f ;  /* 0x0c401f000f067f89 */ /* 0x000e2400000e0000 */
[----:B------:R-:W-:Y:S02]  /*6250*/  @!P2 FSEL R33, R33, R8, P5 ;  /* 0x000000082121a208 */ /* 0x000fe40002800000 */
[----:B---3--:R-:W-:Y:S01]  /*6260*/  FSETP.GEU.AND P5, PT, R3, R4, PT ;  /* 0x000000040300720b */ /* 0x008fe20003fae000 */
[----:B------:R-:W1:Y:S01]  /*6270*/  SHFL.BFLY PT, R5, R22, 0x2, 0x1f ;  /* 0x0c401f0016057f89 */ /* 0x000e6200000e0000 */
[----:B------:R-:W-:-:S06]  /*6280*/  FSETP.NAN.AND P2, PT, R16, R16, PT ;  /* 0x000000101000720b */ /* 0x000fcc0003f48000 */
[----:B------:R-:W-:Y:S02]  /*6290*/  @!P6 FSEL R16, R16, R7, P2 ;  /* 0x000000071010e208 */ /* 0x000fe40001000000 */
[----:B------:R-:W-:-:S04]  /*62a0*/  FSETP.NAN.AND P6, PT, R3, R3, PT ;  /* 0x000000030300720b */ /* 0x000fc80003fc8000 */
[----:B------:R-:W-:-:S05]  /*62b0*/  @P5 SEL R3, R3, R4, P6 ;  /* 0x0000000403035207 */ /* 0x000fca0003000000 */
[----:B------:R-:W-:Y:S04]  /*62c0*/  @P0 STS [R0.X4], R3 ;  /* 0x0000000300000388 */ /* 0x000fe80000004800 */
[----:B------:R-:W-:Y:S01]  /*62d0*/  BAR.SYNC.DEFER_BLOCKING 0x0 ;  /* 0x0000000000007b1d */ /* 0x000fe20000010000 */
[----:B0-----:R-:W-:Y:S02]  /*62e0*/  FSETP.GT.AND P2, PT, R15, R6, PT ;  /* 0x000000060f00720b */ /* 0x001fe40003f44000 */
[----:B-1----:R-:W-:-:S03]  /*62f0*/  FSETP.GT.AND P5, PT, R22, R5, PT ;  /* 0x000000051600720b */ /* 0x002fc60003fa4000 */
[----:B------:R-:W0:Y:S01]  /*6300*/  SHFL.BFLY PT, R11, R33, 0x2, 0x1f ;  /* 0x0c401f00210b7f89 */ /* 0x000e2200000e0000 */
[----:B------:R-:W-:-:S03]  /*6310*/  FSETP.NAN.AND P6, PT, R15, R15, PT ;  /* 0x0000000f0f00720b */ /* 0x000fc60003fc8000 */
[----:B------:R-:W1:Y:S04]  /*6320*/  SHFL.BFLY PT, R9, R16, 0x2, 0x1f ;  /* 0x0c401f0010097f89 */ /* 0x000e6800000e0000 */
[----:B------:R-:W-:Y:S02]  /*6330*/  @!P2 FSEL R15, R15, R6, P6 ;  /* 0x000000060f0fa208 */ /* 0x000fe40003000000 */
[----:B------:R-:W-:-:S04]  /*6340*/  FSETP.NAN.AND P6, PT, R22, R22, PT ;  /* 0x000000161600720b */ /* 0x000fc80003fc8000 */
[----:B------:R-:W-:Y:S01]  /*6350*/  @!P5 FSEL R22, R22, R5, P6 ;  /* 0x000000051616d208 */ /* 0x000fe20003000000 */
[----:B------:R-:W-:Y:S04]  /*6360*/  LDS R4, [RZ] ;  /* 0x00000000ff047984 */ /* 0x000fe80000000800 */
[----:B------:R-:W-:Y:S04]  /*6370*/  LDS R5, [0x40] ;  /* 0x00004000ff057984 */ /* 0x000fe80000000800 */
[----:B------:R-:W-:Y:S04]  /*6380*/  LDS R6, [0x80] ;  /* 0x00008000ff067984 */ /* 0x000fe80000000800 */
[----:B------:R-:W-:Y:S04]  /*6390*/  LDS R7, [0xc0] ;  /* 0x0000c000ff077984 */ /* 0x000fe80000000800 */
[----:B------:R-:W-:Y:S01]  /*63a0*/  BAR.SYNC.DEFER_BLOCKING 0x0 ;  /* 0x0000000000007b1d */ /* 0x000fe20000010000 */
[----:B0-----:R-:W-:-:S02]  /*63b0*/  FSETP.GT.AND P2, PT, R33, R11, PT ;  /* 0x0000000b2100720b */ /* 0x001fc40003f44000 */
[----:B-1----:R-:W-:-:S03]  /*63c0*/  FSETP.GT.AND P5, PT, R16, R9, PT ;  /* 0x000000091000720b */ /* 0x002fc60003fa4000 */
[----:B------:R-:W0:Y:S01]  /*63d0*/  SHFL.BFLY PT, R8, R15, 0x1, 0x1f ;  /* 0x0c201f000f087f89 */ /* 0x000e2200000e0000 */
[----:B------:R-:W-:-:S07]  /*63e0*/  FSETP.NAN.AND P6, PT, R33, R33, PT ;  /* 0x000000212100720b */ /* 0x000fce0003fc8000 */
[----:B------:R-:W-:Y:S02]  /*63f0*/  @!P2 FSEL R33, R33, R11, P6 ;  /* 0x0000000b2121a208 */ /* 0x000fe40003000000 */
[----:B------:R-:W-:-:S04]  /*6400*/  FSETP.NAN.AND P2, PT, R16, R16, PT ;  /* 0x000000101000720b */ /* 0x000fc80003f48000 */
[----:B------:R-:W-:Y:S02]  /*6410*/  @!P5 FSEL R16, R16, R9, P2 ;  /* 0x000000091010d208 */ /* 0x000fe40001000000 */
[----:B------:R-:W-:Y:S04]  /*6420*/  SHFL.BFLY PT, R9, R22, 0x1, 0x1f ;  /* 0x0c201f0016097f89 */ /* 0x000fe800000e0000 */
[----:B------:R-:W1:Y:S04]  /*6430*/  SHFL.BFLY PT, R11, R16, 0x1, 0x1f ;  /* 0x0c201f00100b7f89 */ /* 0x000e6800000e0000 */
[----:B------:R-:W2:Y:S01]  /*6440*/  SHFL.BFLY PT, R12, R33, 0x1, 0x1f ;  /* 0x0c201f00210c7f89 */ /* 0x000ea200000e0000 */
[----:B0-----:R-:W-:-:S03]  /*6450*/  FSETP.GT.AND P2, PT, R15, R8, PT ;  /* 0x000000080f00720b */ /* 0x001fc60003f44000 */
[----:B------:R-:W-:Y:S04]  /*6460*/  STS.128 [RZ], R4 ;  /* 0x00000004ff007388 */ /* 0x000fe80000000c00 */
[----:B------:R-:W-:Y:S01]  /*6470*/  BAR.SYNC.DEFER_BLOCKING 0x0 ;  /* 0x0000000000007b1d */ /* 0x000fe20000010000 */
[----:B------:R-:W-:Y:S02]  /*6480*/  FSETP.NAN.AND P5, PT, R15, R15, PT ;  /* 0x0000000f0f00720b */ /* 0x000fe40003fa8000 */
[----:B------:R-:W-:-:S03]  /*6490*/  FSETP.NAN.AND P6, PT, R22, R22, PT ;  /* 0x000000161600720b */ /* 0x000fc60003fc8000 */
[----:B------:R-:W-:Y:S02]  /*64a0*/  @!P2 SEL R15, R15, R8, P5 ;  /* 0x000000080f0fa207 */ /* 0x000fe40002800000 */
[C---:B------:R-:W-:Y:S02]  /*64b0*/  FSETP.NAN.AND P2, PT, R16.reuse, R16, PT ;  /* 0x000000101000720b */ /* 0x040fe40003f48000 */
[----:B------:R-:W-:Y:S02]  /*64c0*/  FSETP.NAN.AND P5, PT, R33, R33, PT ;  /* 0x000000212100720b */ /* 0x000fe40003fa8000 */
[----:B-1----:R-:W-:Y:S02]  /*64d0*/  SEL R8, R16, R11, P2 ;  /* 0x0000000b10087207 */ /* 0x002fe40001000000 */
[CC--:B------:R-:W-:Y:S02]  /*64e0*/  SEL R3, R22.reuse, R9.reuse, P6 ;  /* 0x0000000916037207 */ /* 0x0c0fe40003000000 */
[----:B------:R-:W-:-:S02]  /*64f0*/  FSETP.GT.AND P2, PT, R22, R9, PT ;  /* 0x000000091600720b */ /* 0x000fc40003f44000 */
[CC--:B--2---:R-:W-:Y:S02]  /*6500*/  FSETP.GT.AND P6, PT, R33.reuse, R12.reuse, PT ;  /* 0x0000000c2100720b */ /* 0x0c4fe40003fc4000 */
[----:B------:R-:W-:Y:S02]  /*6510*/  SEL R12, R33, R12, P5 ;  /* 0x0000000c210c7207 */ /* 0x000fe40002800000 */
[----:B------:R-:W-:Y:S02]  /*6520*/  SEL R9, R22, R3, P2 ;  /* 0x0000000316097207 */ /* 0x000fe40001000000 */
[----:B------:R-:W-:Y:S02]  /*6530*/  FSETP.GT.AND P5, PT, R16, R11, PT ;  /* 0x0000000b1000720b */ /* 0x000fe40003fa4000 */
[----:B------:R-:W-:Y:S02]  /*6540*/  LOP3.LUT R3, R0, 0x3, RZ, 0xc0, !PT ;  /* 0x0000000300037812 */ /* 0x000fe400078ec0ff */
[----:B------:R-:W-:-:S03]  /*6550*/  SEL R11, R16, R8, P5 ;  /* 0x00000008100b7207 */ /* 0x000fc60002800000 */
[----:B------:R-:W-:Y:S04]  /*6560*/  LDS R8, [R3.X4] ;  /* 0x0000000003087984 */ /* 0x000fe80000004800 */
[----:B------:R-:W-:Y:S01]  /*6570*/  BAR.SYNC.DEFER_BLOCKING 0x0 ;  /* 0x0000000000007b1d */ /* 0x000fe20000010000 */
[----:B------:R-:W-:-:S05]  /*6580*/  SEL R13, R33, R12, P6 ;  /* 0x0000000c210d7207 */ /* 0x000fca0003000000 */
[----:B------:R-:W-:Y:S04]  /*6590*/  @!P3 STS [R28], R15 ;  /* 0x0000000f1c00b388 */ /* 0x000fe80000000800 */
[----:B------:R-:W-:Y:S04]  /*65a0*/  @!P3 STS [R28+0x40], R9 ;  /* 0x000040091c00b388 */ /* 0x000fe80000000800 */
[----:B------:R-:W-:Y:S04]  /*65b0*/  @!P3 STS [R28+0x80], R11 ;  /* 0x0000800b1c00b388 */ /* 0x000fe80000000800 */
[----:B------:R-:W-:Y:S04]  /*65c0*/  @!P3 STS [R28+0xc0], R13 ;  /* 0x0000c00d1c00b388 */ /* 0x000fe80000000800 */
[----:B------:R-:W-:Y:S06]  /*65d0*/  BAR.SYNC.DEFER_BLOCKING 0x0 ;  /* 0x0000000000007b1d */ /* 0x000fec0000010000 */
[----:B------:R-:W0:Y:S04]  /*65e0*/  @!P4 LDS R2, [R0.X4] ;  /* 0x000000000002c984 */ /* 0x000e280000004800 */
[----:B0-----:R-:W0:Y:S01]  /*65f0*/  SHFL.BFLY PT, R17, R2, 0x8, 0x1f ;  /* 0x0d001f0002117f89 */ /* 0x001e2200000e0000 */
[----:B------:R-:W-:-:S02]  /*6600*/  FSETP.NAN.AND P3, PT, R2, R2, PT ;  /* 0x000000020200720b */ /* 0x000fc40003f68000 */
[----:B0-----:R-:W-:-:S04]  /*6610*/  FSETP.GT.AND P2, PT, R2, R17, PT ;  /* 0x000000110200720b */ /* 0x001fc80003f44000 */
[----:B------:R-:W-:-:S04]  /*6620*/  FSEL R17, R2, R17, P2 ;  /* 0x0000001102117208 */ /* 0x000fc80001000000 */
[----:B------:R-:W-:-:S05]  /*6630*/  FSEL R17, R2, R17, P3 ;  /* 0x0000001102117208 */ /* 0x000fca0001800000 */
[----:B------:R-:W0:Y:S01]  /*6640*/  SHFL.BFLY PT, R12, R17, 0x4, 0x1f ;  /* 0x0c801f00110c7f89 */ /* 0x000e2200000e0000 */
[C---:B------:R-:W-:Y:S02]  /*6650*/  FSETP.NAN.AND P3, PT, R17.reuse, R17, PT ;  /* 0x000000111100720b */ /* 0x040fe40003f68000 */
[----:B0-----:R-:W-:-:S13]  /*6660*/  FSETP.GT.AND P2, PT, R17, R12, PT ;  /* 0x0000000c1100720b */ /* 0x001fda0003f44000 */
[----:B------:R-:W-:-:S05]  /*6670*/  @!P2 FSEL R17, R17, R12, P3 ;  /* 0x0000000c1111a208 */ /* 0x000fca0001800000 */
[----:B------:R-:W0:Y:S01]  /*6680*/  SHFL.BFLY PT, R12, R17, 0x2, 0x1f ;  /* 0x0c401f00110c7f89 */ /* 0x000e2200000e0000 */
[C---:B------:R-:W-:Y:S02]  /*6690*/  FSETP.NAN.AND P3, PT, R17.reuse, R17, PT ;  /* 0x000000111100720b */ /* 0x040fe40003f68000 */
[----:B0-----:R-:W-:-:S13]  /*66a0*/  FSETP.GT.AND P2, PT, R17, R12, PT ;  /* 0x0000000c1100720b */ /* 0x001fda0003f44000 */
[----:B------:R-:W-:-:S05]  /*66b0*/  @!P2 FSEL R17, R17, R12, P3 ;  /* 0x0000000c1111a208 */ /* 0x000fca0001800000 */
[----:B------:R-:W0:Y:S01]  /*66c0*/  SHFL.BFLY PT, R2, R17, 0x1, 0x1f ;  /* 0x0c201f0011027f89 */ /* 0x000e2200000e0000 */
[C---:B------:R-:W-:Y:S02]  /*66d0*/  FSETP.NAN.AND P3, PT, R17.reuse, R17, PT ;  /* 0x000000111100720b */ /* 0x040fe40003f68000 */
[----:B0-----:R-:W-:-:S13]  /*66e0*/  FSETP.GT.AND P2, PT, R17, R2, PT ;  /* 0x000000021100720b */ /* 0x001fda0003f44000 */
[----:B------:R-:W-:-:S05]  /*66f0*/  @!P2 SEL R17, R17, R2, P3 ;  /* 0x000000021111a207 */ /* 0x000fca0001800000 */
[----:B------:R-:W-:Y:S04]  /*6700*/  @P0 STS [R0.X4], R17 ;  /* 0x0000001100000388 */ /* 0x000fe80000004800 */
[----:B------:R-:W-:Y:S06]  /*6710*/  BAR.SYNC.DEFER_BLOCKING 0x0 ;  /* 0x0000000000007b1d */ /* 0x000fec0000010000 */
[----:B------:R-:W0:Y:S04]  /*6720*/  LDS R12, [RZ] ;  /* 0x00000000ff0c7984 */ /* 0x000e280000000800 */
[----:B------:R-:W1:Y:S04]  /*6730*/  LDS R13, [0x40] ;  /* 0x00004000ff0d7984 */ /* 0x000e680000000800 */
[----:B------:R-:W2:Y:S04]  /*6740*/  LDS R14, [0x80] ;  /* 0x00008000ff0e7984 */ /* 0x000ea80000000800 */
[----:B------:R-:W3:Y:S04]  /*6750*/  LDS R15, [0xc0] ;  /* 0x0000c000ff0f7984 */ /* 0x000ee80000000800 */
[----:B------:R-:W-:Y:S01]  /*6760*/  BAR.SYNC.DEFER_BLOCKING 0x0 ;  /* 0x0000000000007b1d */ /* 0x000fe20000010000 */
[----:B------:R-:W-:-:S04]  /*6770*/  FSETP.GE.AND P0, PT, R4, RZ, PT ;  /* 0x000000ff0400720b */ /* 0x000fc80003f06000 */
[----:B------:R-:W-:-:S05]  /*6780*/  FSEL R4, R4, RZ, !P0 ;  /* 0x000000ff04047208 */ /* 0x000fca0004000000 */
[----:B------:R-:W-:Y:S01]  /*6790*/  FADD R4, RZ, -R4 ;  /* 0x80000004ff047221 */ /* 0x000fe20000000000 */
[C---:B------:R-:W-:Y:S02]  /*67a0*/  FSETP.GE.AND P3, PT, R5.reuse, RZ, PT ;  /* 0x000000ff0500720b */ /* 0x040fe40003f66000 */
[----:B------:R-:W-:Y:S02]  /*67b0*/  FSETP.GE.AND P2, PT, R6, RZ, PT ;  /* 0x000000ff0600720b */ /* 0x000fe40003f46000 */
[----:B------:R-:W-:Y:S02]  /*67c0*/  FSETP.NAN.AND P4, PT, R4, R4, PT ;  /* 0x000000040400720b */ /* 0x000fe40003f88000 */
[----:B------:R-:W-:Y:S02]  /*67d0*/  FSEL R5, R5, RZ, !P3 ;  /* 0x000000ff05057208 */ /* 0x000fe40005800000 */
[----:B------:R-:W-:Y:S02]  /*67e0*/  FSETP.GE.AND P0, PT, R7, RZ, PT ;  /* 0x000000ff0700720b */ /* 0x000fe40003f06000 */
[----:B0-----:R-:W-:-:S02]  /*67f0*/  FSETP.GTU.AND P5, PT, R12, RZ, PT ;  /* 0x000000ff0c00720b */ /* 0x001fc40003fac000 */
[----:B------:R-:W-:Y:S02]  /*6800*/  FSEL R6, R6, RZ, !P2 ;  /* 0x000000ff06067208 */ /* 0x000fe40005000000 */
[----:B------:R-:W-:Y:S01]  /*6810*/  FSEL R9, R12, RZ, P5 ;  /* 0x000000ff0c097208 */ /* 0x000fe20002800000 */
[----:B------:R-:W-:Y:S01]  /*6820*/  FADD R5, RZ, -R5 ;  /* 0x80000005ff057221 */ /* 0x000fe20000000000 */
[----:B------:R-:W-:Y:S01]  /*6830*/  FSEL R7, R7, RZ, !P0 ;  /* 0x000000ff07077208 */ /* 0x000fe20004000000 */
[----:B------:R-:W-:Y:S01]  /*6840*/  FADD R6, RZ, -R6 ;  /* 0x80000006ff067221 */ /* 0x000fe20000000000 */
[C---:B------:R-:W-:Y:S02]  /*6850*/  FSETP.GT.AND P0, PT, R4.reuse, R9, PT ;  /* 0x000000090400720b */ /* 0x040fe40003f04000 */
[----:B------:R-:W-:Y:S02]  /*6860*/  FSETP.NAN.AND P3, PT, R5, R5, PT ;  /* 0x000000050500720b */ /* 0x000fe40003f68000 */
[----:B------:R-:W-:-:S02]  /*6870*/  @!P4 FSEL R4, R4, R9, P0 ;  /* 0x000000090404c208 */ /* 0x000fc40000000000 */
[C---:B-1----:R-:W-:Y:S02]  /*6880*/  FSETP.GTU.AND P4, PT, R13.reuse, RZ, PT ;  /* 0x000000ff0d00720b */ /* 0x042fe40003f8c000 */
[----:B------:R-:W-:Y:S01]  /*6890*/  FSETP.NAN.AND P2, PT, R6, R6, PT ;  /* 0x000000060600720b */ /* 0x000fe20003f48000 */
[----:B------:R-:W-:Y:S01]  /*68a0*/  FADD R7, RZ, -R7 ;  /* 0x80000007ff077221 */ /* 0x000fe20000000000 */
[C---:B--2---:R-:W-:Y:S01]  /*68b0*/  FSETP.GTU.AND P5, PT, R14.reuse, RZ, PT ;  /* 0x000000ff0e00720b */ /* 0x044fe20003fac000 */
[----:B---3--:R0:W-:Y:S01]  /*68c0*/  STS.128 [RZ], R12 ;  /* 0x0000000cff007388 */ /* 0x0081e20000000c00 */
[----:B------:R-:W-:Y:S02]  /*68d0*/  FSEL R16, R13, RZ, P4 ;  /* 0x000000ff0d107208 */ /* 0x000fe40002000000 */
[----:B------:R-:W-:Y:S01]  /*68e0*/  FSEL R9, R14, RZ, P5 ;  /* 0x000000ff0e097208 */ /* 0x000fe20002800000 */
[----:B------:R-:W-:Y:S01]  /*68f0*/  BAR.SYNC.DEFER_BLOCKING 0x0 ;  /* 0x0000000000007b1d */ /* 0x000fe20000010000 */
[----:B------:R-:W-:-:S02]  /*6900*/  FSETP.NAN.AND P0, PT, R7, R7, PT ;  /* 0x000000070700720b */ /* 0x000fc40003f08000 */
[-C--:B------:R-:W-:Y:S01]  /*6910*/  FSETP.GT.AND P4, PT, R5, R16.reuse, PT ;  /* 0x000000100500720b */ /* 0x080fe20003f84000 */
[----:B------:R-:W-:Y:S01]  /*6920*/  FMUL R11, R4, 0.0078740157186985015869 ;  /* 0x3c010204040b7820 */ /* 0x000fe20000400000 */
[----:B------:R-:W-:Y:S02]  /*6930*/  FSETP.GTU.AND P6, PT, R15, RZ, PT ;  /* 0x000000ff0f00720b */ /* 0x000fe40003fcc000 */
[CC--:B------:R-:W-:Y:S02]  /*6940*/  FSETP.GT.AND P5, PT, R6.reuse, R9.reuse, PT ;  /* 0x000000090600720b */ /* 0x0c0fe40003fa4000 */
[----:B------:R-:W-:Y:S02]  /*6950*/  @!P3 FSEL R5, R5, R16, P4 ;  /* 0x000000100505b208 */ /* 0x000fe40002000000 */
[----:B------:R-:W-:Y:S02]  /*6960*/  FSEL R2, R15, RZ, P6 ;  /* 0x000000ff0f027208 */ /* 0x000fe40003000000 */
[----:B------:R-:W-:-:S02]  /*6970*/  @!P2 FSEL R6, R6, R9, P5 ;  /* 0x000000090606a208 */ /* 0x000fc40002800000 */
[----:B------:R-:W-:Y:S01]  /*6980*/  FSETP.GT.AND P2, PT, R11, 9.9999997473787516356e-06, PT ;  /* 0x3727c5ac0b00780b */ /* 0x000fe20003f44000 */
[----:B------:R-:W-:Y:S01]  /*6990*/  FMUL R5, R5, 0.0078740157186985015869 ;  /* 0x3c01020405057820 */ /* 0x000fe20000400000 */
[----:B------:R-:W-:-:S04]  /*69a0*/  FSETP.GT.AND P3, PT, R7, R2, PT ;  /* 0x000000020700720b */ /* 0x000fc80003f64000 */
[----:B------:R-:W-:Y:S02]  /*69b0*/  @!P0 FSEL R7, R7, R2, P3 ;  /* 0x0000000207078208 */ /* 0x000fe40001800000 */
[----:B------:R-:W-:Y:S01]  /*69c0*/  FSETP.GT.AND P3, PT, R5, 9.9999997473787516356e-06, PT ;  /* 0x3727c5ac0500780b */ /* 0x000fe20003f64000 */
[----:B------:R-:W1:Y:S01]  /*69d0*/  LDS R3, [R3.X4] ;  /* 0x0000000003037984 */ /* 0x000e620000004800 */
[----:B------:R-:W-:Y:S01]  /*69e0*/  FSETP.NAN.AND P4, PT, R11, R11, PT ;  /* 0x0000000b0b00720b */ /* 0x000fe20003f88000 */
[----:B------:R-:W-:-:S03]  /*69f0*/  FMUL R6, R6, 0.0078740157186985015869 ;  /* 0x3c01020406067820 */ /* 0x000fc60000400000 */
[----:B------:R-:W-:Y:S02]  /*6a00*/  @!P2 FSEL R11, R11, 9.9999997473787516356e-06, P4 ;  /* 0x3727c5ac0b0ba808 */ /* 0x000fe40002000000 */
[----:B------:R-:W-:Y:S02]  /*6a10*/  FSETP.NAN.AND P5, PT, R5, R5, PT ;  /* 0x000000050500720b */ /* 0x000fe40003fa8000 */
[----:B------:R-:W-:Y:S02]  /*6a20*/  FSETP.GT.AND P0, PT, R6, 9.9999997473787516356e-06, PT ;  /* 0x3727c5ac0600780b */ /* 0x000fe40003f04000 */
[----:B------:R-:W-:Y:S01]  /*6a30*/  FSETP.GT.AND P4, PT, |R11|, 8.50705917302346158658e+37, PT ;  /* 0x7e8000000b00780b */ /* 0x000fe20003f84200 */
[----:B------:R-:W-:Y:S01]  /*6a40*/  FMUL R7, R7, 0.0078740157186985015869 ;  /* 0x3c01020407077820 */ /* 0x000fe20000400000 */
[----:B------:R-:W-:Y:S02]  /*6a50*/  @!P3 FSEL R5, R5, 9.9999997473787516356e-06, P5 ;  /* 0x3727c5ac0505b808 */ /* 0x000fe40002800000 */
[----:B------:R-:W-:-:S02]  /*6a60*/  FSETP.GEU.AND P3, PT, |R11|, 1.175494350822287508e-38, PT ;  /* 0x008000000b00780b */ /* 0x000fc40003f6e200 */
[----:B------:R-:W-:Y:S02]  /*6a70*/  FSETP.GT.AND P2, PT, R7, 9.9999997473787516356e-06, PT ;  /* 0x3727c5ac0700780b */ /* 0x000fe40003f44000 */
[----:B------:R-:W-:-:S04]  /*6a80*/  FSETP.NAN.AND P6, PT, R6, R6, PT ;  /* 0x000000060600720b */ /* 0x000fc80003fc8000 */
[----:B------:R-:W-:Y:S01]  /*6a90*/  @!P0 FSEL R6, R6, 9.9999997473787516356e-06, P6 ;  /* 0x3727c5ac06068808 */ /* 0x000fe20003000000 */
[----:B------:R-:W-:Y:S01]  /*6aa0*/  @P4 FMUL R11, R11, 0.25 ;  /* 0x3e8000000b0b4820 */ /* 0x000fe20000400000 */
[----:B------:R-:W-:Y:S02]  /*6ab0*/  FSETP.GT.AND P0, PT, |R5|, 8.50705917302346158658e+37, PT ;  /* 0x7e8000000500780b */ /* 0x000fe40003f04200 */
[----:B------:R-:W-:Y:S01]  /*6ac0*/  FSETP.NAN.AND P5, PT, R7, R7, PT ;  /* 0x000000070700720b */ /* 0x000fe20003fa8000 */
[----:B------:R-:W-:-:S03]  /*6ad0*/  @!P3 FMUL R11, R11, 16777216 ;  /* 0x4b8000000b0bb820 */ /* 0x000fc60000400000 */
[----:B------:R-:W-:Y:S02]  /*6ae0*/  @!P2 FSEL R7, R7, 9.9999997473787516356e-06, P5 ;  /* 0x3727c5ac0707a808 */ /* 0x000fe40002800000 */
[C---:B------:R-:W-:Y:S01]  /*6af0*/  FSETP.GEU.AND P5, PT, |R5|.reuse, 1.175494350822287508e-38, PT ;  /* 0x008000000500780b */ /* 0x040fe20003fae200 */
[----:B------:R-:W2:Y:S01]  /*6b00*/  MUFU.RCP R11, R11 ;  /* 0x0000000b000b7308 */ /* 0x000ea20000001000 */
[----:B------:R-:W-:Y:S02]  /*6b10*/  FSEL R2, R10, 0.25, !P4 ;  /* 0x3e8000000a027808 */ /* 0x000fe40006000000 */
[----:B------:R-:W-:Y:S01]  /*6b20*/  FSETP.GT.AND P2, PT, |R6|, 8.50705917302346158658e+37, PT ;  /* 0x7e8000000600780b */ /* 0x000fe20003f44200 */
[----:B------:R-:W-:Y:S01]  /*6b30*/  @P0 FMUL R5, R5, 0.25 ;  /* 0x3e80000005050820 */ /* 0x000fe20000400000 */
[----:B------:R-:W-:Y:S02]  /*6b40*/  FSETP.GT.AND P6, PT, |R7|, 8.50705917302346158658e+37, PT ;  /* 0x7e8000000700780b */ /* 0x000fe40003fc4200 */
[----:B0-----:R-:W-:-:S02]  /*6b50*/  FSEL R12, R10, 0.25, !P0 ;  /* 0x3e8000000a0c7808 */ /* 0x001fc40004000000 */
[--C-:B------:R-:W-:Y:S02]  /*6b60*/  LOP3.LUT R4, R19, 0x3, R0.reuse, 0xf8, !PT ;  /* 0x0000000313047812 */ /* 0x100fe400078ef800 */
[----:B------:R-:W-:Y:S01]  /*6b70*/  LOP3.LUT P0, RZ, R0, 0x1fc, RZ, 0xc0, !PT ;  /* 0x000001fc00ff7812 */ /* 0x000fe2000780c0ff */
[----:B------:R-:W-:Y:S01]  /*6b80*/  @!P3 FMUL R2, R2, 16777216 ;  /* 0x4b8000000202b820 */ /* 0x000fe20000400000 */
[----:B------:R-:W-:Y:S02]  /*6b90*/  FSETP.GEU.AND P4, PT, |R6|, 1.175494350822287508e-38, PT ;  /* 0x008000000600780b */ /* 0x000fe40003f8e200 */
[----:B------:R-:W-:Y:S02]  /*6ba0*/  FSETP.GEU.AND P3, PT, |R7|, 1.175494350822287508e-38, PT ;  /* 0x008000000700780b */ /* 0x000fe40003f6e200 */
[----:B------:R-:W-:Y:S01]  /*6bb0*/  ISETP.LT.AND P0, PT, R4, 0xe10, !P0 ;  /* 0x00000e100400780c */ /* 0x000fe20004701270 */
[----:B------:R-:W-:Y:S01]  /*6bc0*/  @!P5 FMUL R5, R5, 16777216 ;  /* 0x4b8000000505d820 */ /* 0x000fe20000400000 */
[----:B-1----:R-:W-:Y:S01]  /*6bd0*/  F2FP.BF16.PACK_AB R8, R3, R8 ;  /* 0x000000080308723e */ /* 0x002fe200000010ff */
[----:B--2---:R-:W-:Y:S01]  /*6be0*/  FMUL R11, R11, R2 ;  /* 0x000000020b0b7220 */ /* 0x004fe20000400000 */
[----:B------:R-:W-:Y:S01]  /*6bf0*/  @P2 FMUL R6, R6, 0.25 ;  /* 0x3e80000006062820 */ /* 0x000fe20000400000 */
[----:B------:R0:W1:Y:S01]  /*6c00*/  MUFU.RCP R9, R5 ;  /* 0x0000000500097308 */ /* 0x0000620000001000 */
[----:B------:R-:W-:Y:S01]  /*6c10*/  @P6 FMUL R7, R7, 0.25 ;  /* 0x3e80000007076820 */ /* 0x000fe20000400000 */
[----:B------:R-:W-:Y:S01]  /*6c20*/  IMAD.WIDE R2, R4, R21, c[0x0][0x1b0] ;  /* 0x00006c0004027625 */ /* 0x000fe200078e0215 */
[----:B------:R-:W-:Y:S01]  /*6c30*/  PRMT R0, R8, 0x7632, R0 ;  /* 0x0000763208007816 */ /* 0x000fe20000000000 */
[----:B------:R-:W-:-:S02]  /*6c40*/  @!P4 FMUL R6, R6, 16777216 ;  /* 0x4b8000000606c820 */ /* 0x000fc40000400000 */
[----:B------:R-:W-:Y:S01]  /*6c50*/  @!P3 FMUL R7, R7, 16777216 ;  /* 0x4b8000000707b820 */ /* 0x000fe20000400000 */
[----:B0-----:R-:W-:Y:S01]  /*6c60*/  IMAD.WIDE R4, R4, R21, c[0x0][0x1b8] ;  /* 0x00006e0004047625 */ /* 0x001fe200078e0215 */
[----:B------:R0:W-:Y:S04]  /*6c70*/  @P0 STG.E.U16 [R2.64], R8 ;  /* 0x0000000802000986 */ /* 0x0001e8000c101504 */
[----:B------:R-:W-:Y:S01]  /*6c80*/  @P0 STG.E.U16 [R4.64], R0 ;  /* 0x0000000004000986 */ /* 0x000fe2000c101504 */
[----:B------:R-:W2:Y:S03]  /*6c90*/  MUFU.RCP R6, R6 ;  /* 0x0000000600067308 */ /* 0x000ea60000001000 */
[----:B------:R-:W-:Y:S06]  /*6ca0*/  BAR.SYNC.DEFER_BLOCKING 0x0 ;  /* 0x0000000000007b1d */ /* 0x000fec0000010000 */
[----:B------:R-:W3:Y:S01]  /*6cb0*/  MUFU.RCP R7, R7 ;  /* 0x0000000700077308 */ /* 0x000ee20000001000 */
[----:B------:R-:W-:-:S02]  /*6cc0*/  FSEL R13, R10, 0.25, !P2 ;  /* 0x3e8000000a0d7808 */ /* 0x000fc40005000000 */
[----:B------:R-:W-:Y:S01]  /*6cd0*/  FSEL R10, R10, 0.25, !P6 ;  /* 0x3e8000000a0a7808 */ /* 0x000fe20007000000 */
[----:B------:R-:W-:Y:S02]  /*6ce0*/  @!P5 FMUL R12, R12, 16777216 ;  /* 0x4b8000000c0cd820 */ /* 0x000fe40000400000 */
[----:B------:R-:W-:Y:S02]  /*6cf0*/  @!P4 FMUL R13, R13, 16777216 ;  /* 0x4b8000000d0dc820 */ /* 0x000fe40000400000 */
[----:B------:R-:W-:Y:S01]  /*6d00*/  @!P3 FMUL R10, R10, 16777216 ;  /* 0x4b8000000a0ab820 */ /* 0x000fe20000400000 */
[----:B-1----:R-:W-:Y:S01]  /*6d10*/  FMUL R9, R9, R12 ;  /* 0x0000000c09097220 */ /* 0x002fe20000400000 */
[----:B--2---:R-:W-:Y:S02]  /*6d20*/  FMUL R13, R6, R13 ;  /* 0x0000000d060d7220 */ /* 0x004fe40000400000 */
[----:B---3--:R-:W-:Y:S01]  /*6d30*/  FMUL R10, R7, R10 ;  /* 0x0000000a070a7220 */ /* 0x008fe20000400000 */
[----:B------:R-:W-:Y:S04]  /*6d40*/  STS [RZ], R11 ;  /* 0x0000000bff007388 */ /* 0x000fe80000000800 */
[----:B------:R-:W-:Y:S04]  /*6d50*/  STS [0x8], R9 ;  /* 0x00000809ff007388 */ /* 0x000fe80000000800 */
[----:B------:R-:W-:Y:S04]  /*6d60*/  STS [0x10], R13 ;  /* 0x0000100dff007388 */ /* 0x000fe80000000800 */
[----:B------:R-:W-:Y:S04]  /*6d70*/  STS [0x18], R10 ;  /* 0x0000180aff007388 */ /* 0x000fe80000000800 */
[----:B------:R-:W-:Y:S01]  /*6d80*/  BAR.SYNC.DEFER_BLOCKING 0x0 ;  /* 0x0000000000007b1d */ /* 0x000fe20000010000 */
[----:B------:R-:W-:Y:S01]  /*6d90*/  CS2R R24, SRZ ;  /* 0x0000000000187805 */ /* 0x000fe2000001ff00 */
[----:B------:R-:W-:Y:S01]  /*6da0*/  CS2R R26, SRZ ;  /* 0x00000000001a7805 */ /* 0x000fe2000001ff00 */
[----:B------:R-:W-:-:S05]  /*6db0*/  IMAD.WIDE R6, R20, R21, c[0x0][0x1a8] ;  /* 0x00006a0014067625 */ /* 0x000fca00078e0215 */
[----:B------:R-:W0:Y:S04]  /*6dc0*/  @!P1 LDG.E.EF.128 R24, [R6.64] ;  /* 0x0000000406189981 */ /* 0x000e28000c0e1d00 */
[----:B------:R-:W1:Y:S01]  /*6dd0*/  LDS R18, [R18.X8] ;  /* 0x0000000012127984 */ /* 0x000e620000008800 */
[----:B0-----:R-:W-:-:S04]  /*6de0*/  IMAD.U32 R3, R24, 0x10000, RZ ;  /* 0x0001000018037824 */ /* 0x001fc800078e00ff */
[----:B-1----:R-:W-:Y:S01]  /*6df0*/  FMUL R0, R18, R3 ;  /* 0x0000000312007220 */ /* 0x002fe20000400000 */
[----:B------:R-:W-:Y:S01]  /*6e00*/  IMAD.U32 R3, R25, 0x10000, RZ ;  /* 0x0001000019037824 */ /* 0x000fe200078e00ff */
[----:B------:R-:W-:-:S03]  /*6e10*/  PRMT R24, R24, 0x7632, R24 ;  /* 0x0000763218187816 */ /* 0x000fc60000000018 */
[C---:B------:R-:W-:Y:S01]  /*6e20*/  FMUL R2, R18.reuse, R3 ;  /* 0x0000000312027220 */ /* 0x040fe20000400000 */
[----:B------:R-:W-:Y:S01]  /*6e30*/  IMAD.U32 R3, R27, 0x10000, RZ ;  /* 0x000100001b037824 */ /* 0x000fe200078e00ff */
[----:B------:R0:W1:Y:S03]  /*6e40*/  FRND R8, R0 ;  /* 0x0000000000087307 */ /* 0x0000660000201000 */
[----:B------:R-:W-:Y:S01]  /*6e50*/  FMUL R4, R18, R3 ;  /* 0x0000000312047220 */ /* 0x000fe20000400000 */
[----:B------:R-:W-:-:S04]  /*6e60*/  IMAD.U32 R3, R24, 0x10000, RZ ;  /* 0x0001000018037824 */ /* 0x000fc800078e00ff */
[----:B------:R-:W2:Y:S01]  /*6e70*/  FRND R2, R2 ;  /* 0x0000000200027307 */ /* 0x000ea20000201000 */
[----:B0-----:R-:W-:Y:S01]  /*6e80*/  FMUL R0, R18, R3 ;  /* 0x0000000312007220 */ /* 0x001fe20000400000 */
[----:B------:R-:W-:Y:S01]  /*6e90*/  PRMT R25, R25, 0x7632, R25 ;  /* 0x0000763219197816 */ /* 0x000fe20000000019 */
[----:B------:R-:W-:-:S05]  /*6ea0*/  IMAD.U32 R5, R26, 0x10000, RZ ;  /* 0x000100001a057824 */ /* 0x000fca00078e00ff */
[----:B------:R-:W0:Y:S01]  /*6eb0*/  FRND R0, R0 ;  /* 0x0000000000007307 */ /* 0x000e220000201000 */
[----:B------:R-:W-:Y:S01]  /*6ec0*/  FMUL R5, R18, R5 ;  /* 0x0000000512057220 */ /* 0x000fe20000400000 */
[----:B------:R-:W-:Y:S01]  /*6ed0*/  IMAD.U32 R25, R25, 0x10000, RZ ;  /* 0x0001000019197824 */ /* 0x000fe200078e00ff */
[----:B-1----:R-:W-:Y:S02]  /*6ee0*/  FSETP.GT.AND P2, PT, R8, -127, PT ;  /* 0xc2fe00000800780b */ /* 0x002fe40003f44000 */
[----:B------:R-:W-:Y:S01]  /*6ef0*/  PRMT R26, R26, 0x7632, R26 ;  /* 0x000076321a1a7816 */ /* 0x000fe2000000001a */
[----:B------:R-:W-:Y:S02]  /*6f00*/  FMUL R25, R18, R25 ;  /* 0x0000001912197220 */ /* 0x000fe40000400000 */
[----:B------:R-:W1:Y:S01]  /*6f10*/  FRND R5, R5 ;  /* 0x0000000500057307 */ /* 0x000e620000201000 */
[----:B--2---:R-:W-:Y:S01]  /*6f20*/  FSETP.GT.AND P4, PT, R2, -127, PT ;  /* 0xc2fe00000200780b */ /* 0x004fe20003f84000 */
[----:B------:R-:W-:Y:S01]  /*6f30*/  IMAD.U32 R3, R26, 0x10000, RZ ;  /* 0x000100001a037824 */ /* 0x000fe200078e00ff */
[----:B------:R-:W-:-:S02]  /*6f40*/  PRMT R27, R27, 0x7632, R27 ;  /* 0x000076321b1b7816 */ /* 0x000fc4000000001b */
[----:B------:R-:W-:-:S03]  /*6f50*/  FSETP.NAN.AND P3, PT, R8, R8, PT ;  /* 0x000000080800720b */ /* 0x000fc60003f68000 */
[----:B------:R-:W2:Y:S01]  /*6f60*/  FRND R25, R25 ;  /* 0x0000001900197307 */ /* 0x000ea20000201000 */
[----:B0-----:R-:W-:Y:S01]  /*6f70*/  FSETP.GT.AND P0, PT, R0, -127, PT ;  /* 0xc2fe00000000780b */ /* 0x001fe20003f04000 */
[----:B------:R-:W-:Y:S01]  /*6f80*/  FMUL R3, R18, R3 ;  /* 0x0000000312037220 */ /* 0x000fe20000400000 */
[----:B------:R-:W-:Y:S01]  /*6f90*/  IMAD.U32 R27, R27, 0x10000, RZ ;  /* 0x000100001b1b7824 */ /* 0x000fe200078e00ff */
[----:B------:R-:W-:-:S04]  /*6fa0*/  @!P2 FSEL R8, R8, -127, P3 ;  /* 0xc2fe00000808a808 */ /* 0x000fc80001800000 */
[----:B------:R-:W0:Y:S01]  /*6fb0*/  FRND R4, R4 ;  /* 0x0000000400047307 */ /* 0x000e220000201000 */
[----:B------:R-:W-:Y:S01]  /*6fc0*/  FSETP.NAN.AND P2, PT, R2, R2, PT ;  /* 0x000000020200720b */ /* 0x000fe20003f48000 */
[----:B------:R-:W-:Y:S01]  /*6fd0*/  FMUL R27, R18, R27 ;  /* 0x0000001b121b7220 */ /* 0x000fe20000400000 */
[----:B-1----:R-:W-:Y:S02]  /*6fe0*/  FSETP.GT.AND P3, PT, R5, -127, PT ;  /* 0xc2fe00000500780b */ /* 0x002fe40003f64000 */
[----:B------:R-:W-:-:S03]  /*6ff0*/  @!P4 FSEL R2, R2, -127, P2 ;  /* 0xc2fe00000202c808 */ /* 0x000fc60001000000 */
[----:B------:R-:W1:Y:S01]  /*7000*/  FRND R3, R3 ;  /* 0x0000000300037307 */ /* 0x000e620000201000 */
[----:B------:R-:W-:-:S04]  /*7010*/  FSETP.NAN.AND P2, PT, R0, R0, PT ;  /* 0x000000000000720b */ /* 0x000fc80003f48000 */
[----:B------:R-:W-:-:S03]  /*7020*/  @!P0 FSEL R0, R0, -127, P2 ;  /* 0xc2fe000000008808 */ /* 0x000fc60001000000 */
[----:B------:R-:W3:Y:S01]  /*7030*/  FRND R27, R27 ;  /* 0x0000001b001b7307 */ /* 0x000ee20000201000 */
[----:B--2---:R-:W-:Y:S02]  /*7040*/  FSETP.GT.AND P2, PT, R25, -127, PT ;  /* 0xc2fe00001900780b */ /* 0x004fe40003f44000 */
[----:B0-----:R-:W-:Y:S02]  /*7050*/  FSETP.GT.AND P4, PT, R4, -127, PT ;  /* 0xc2fe00000400780b */ /* 0x001fe40003f84000 */
[----:B------:R-:W-:-:S03]  /*7060*/  FSETP.NAN.AND P0, PT, R5, R5, PT ;  /* 0x000000050500720b */ /* 0x000fc60003f08000 */
[----:B------:R-:W0:Y:S01]  /*7070*/  F2I.S16.TRUNC.NTZ R6, R0 ;  /* 0x0000000000067305 */ /* 0x000e22000020e900 */
[----:B------:R-:W-:Y:S02]  /*7080*/  @!P3 FSEL R5, R5, -127, P0 ;  /* 0xc2fe00000505b808 */ /* 0x000fe40000000000 */
[----:B-1----:R-:W-:Y:S02]  /*7090*/  FSETP.GT.AND P5, PT, R3, -127, PT ;  /* 0xc2fe00000300780b */ /* 0x002fe40003fa4000 */
[C---:B------:R-:W-:Y:S02]  /*70a0*/  FSETP.NAN.AND P6, PT, R25.reuse, R25, PT ;  /* 0x000000191900720b */ /* 0x040fe40003fc8000 */
[----:B------:R-:W-:Y:S01]  /*70b0*/  FSETP.GEU.AND P3, PT, R0, 127, PT ;  /* 0x42fe00000000780b */ /* 0x000fe20003f6e000 */
[----:B------:R-:W1:Y:S01]  /*70c0*/  F2I.S16.TRUNC.NTZ R7, R8 ;  /* 0x0000000800077305 */ /* 0x000e62000020e900 */
[----:B------:R-:W-:Y:S02]  /*70d0*/  FSETP.NAN.AND P0, PT, R4, R4, PT ;  /* 0x000000040400720b */ /* 0x000fe40003f08000 */
[----:B------:R-:W-:-:S02]  /*70e0*/  @!P2 FSEL R25, R25, -127, P6 ;  /* 0xc2fe00001919a808 */ /* 0x000fc40003000000 */
[----:B---3--:R-:W-:Y:S02]  /*70f0*/  FSETP.GT.AND P2, PT, R27, -127, PT ;  /* 0xc2fe00001b00780b */ /* 0x008fe40003f44000 */
[----:B------:R-:W-:Y:S01]  /*7100*/  @!P4 FSEL R4, R4, -127, P0 ;  /* 0xc2fe00000404c808 */ /* 0x000fe20000000000 */
[----:B------:R-:W2:Y:S01]  /*7110*/  F2I.S16.TRUNC.NTZ R9, R2 ;  /* 0x0000000200097305 */ /* 0x000ea2000020e900 */
[----:B------:R-:W-:Y:S02]  /*7120*/  FSETP.NAN.AND P4, PT, R0, R0, PT ;  /* 0x000000000000720b */ /* 0x000fe40003f88000 */
[----:B------:R-:W-:Y:S02]  /*7130*/  FSETP.GEU.AND P0, PT, R8, 127, PT ;  /* 0x42fe00000800780b */ /* 0x000fe40003f0e000 */
[----:B------:R-:W-:-:S03]  /*7140*/  FSETP.NAN.AND P6, PT, R3, R3, PT ;  /* 0x000000030300720b */ /* 0x000fc60003fc8000 */
[----:B------:R-:W3:Y:S01]  /*7150*/  F2I.S16.TRUNC.NTZ R0, R25 ;  /* 0x0000001900007305 */ /* 0x000ee2000020e900 */
[----:B0-----:R-:W-:Y:S02]  /*7160*/  LOP3.LUT R6, R6, 0xffff, RZ, 0xc0, !PT ;  /* 0x0000ffff06067812 */ /* 0x001fe400078ec0ff */
[----:B------:R-:W-:Y:S02]  /*7170*/  @!P5 FSEL R3, R3, -127, P6 ;  /* 0xc2fe00000303d808 */ /* 0x000fe40003000000 */
[----:B------:R-:W-:Y:S02]  /*7180*/  @P3 SEL R6, R6, 0x7f, P4 ;  /* 0x0000007f06063807 */ /* 0x000fe40002000000 */
[----:B------:R-:W-:Y:S02]  /*7190*/  FSETP.NAN.AND P6, PT, R27, R27, PT ;  /* 0x0000001b1b00720b */ /* 0x000fe40003fc8000 */
[----:B------:R-:W-:Y:S02]  /*71a0*/  FSETP.GEU.AND P4, PT, R2, 127, PT ;  /* 0x42fe00000200780b */ /* 0x000fe40003f8e000 */
[----:B------:R-:W-:Y:S01]  /*71b0*/  FSETP.GEU.AND P5, PT, R25, 127, PT ;  /* 0x42fe00001900780b */ /* 0x000fe20003fae000 */
[----:B------:R-:W0:Y:S01]  /*71c0*/  F2I.S16.TRUNC.NTZ R10, R5 ;  /* 0x00000005000a7305 */ /* 0x000e22000020e900 */
[----:B------:R-:W-:-:S02]  /*71d0*/  FSETP.NAN.AND P3, PT, R8, R8, PT ;  /* 0x000000080800720b */ /* 0x000fc40003f68000 */
[----:B-1----:R-:W-:Y:S02]  /*71e0*/  LOP3.LUT R7, R7, 0xffff, RZ, 0xc0, !PT ;  /* 0x0000ffff07077812 */ /* 0x002fe400078ec0ff */
[----:B------:R-:W-:Y:S02]  /*71f0*/  @!P2 FSEL R27, R27, -127, P6 ;  /* 0xc2fe00001b1ba808 */ /* 0x000fe40003000000 */
[----:B------:R-:W-:Y:S01]  /*7200*/  @P0 SEL R7, R7, 0x7f, P3 ;  /* 0x0000007f07070807 */ /* 0x000fe20001800000 */
[----:B------:R-:W1:Y:S01]  /*7210*/  F2I.S16.TRUNC.NTZ R11, R4 ;  /* 0x00000004000b7305 */ /* 0x000e62000020e900 */
[----:B------:R-:W-:Y:S02]  /*7220*/  FSETP.NAN.AND P3, PT, R2, R2, PT ;  /* 0x000000020200720b */ /* 0x000fe40003f68000 */
[----:B------:R-:W-:Y:S02]  /*7230*/  FSETP.GEU.AND P0, PT, R5, 127, PT ;  /* 0x42fe00000500780b */ /* 0x000fe40003f0e000 */
[----:B--2---:R-:W-:-:S03]  /*7240*/  LOP3.LUT R9, R9, 0xffff, RZ, 0xc0, !PT ;  /* 0x0000ffff09097812 */ /* 0x004fc600078ec0ff */
[----:B------:R-:W2:Y:S01]  /*7250*/  F2I.S16.TRUNC.NTZ R8, R3 ;  /* 0x0000000300087305 */ /* 0x000ea2000020e900 */
[----:B------:R-:W-:Y:S02]  /*7260*/  FSETP.NAN.AND P6, PT, R25, R25, PT ;  /* 0x000000191900720b */ /* 0x000fe40003fc8000 */
[----:B---3--:R-:W-:-:S05]  /*7270*/  LOP3.LUT R0, R0, 0xffff, RZ, 0xc0, !PT ;  /* 0x0000ffff00007812 */ /* 0x008fca00078ec0ff */
[----:B------:R-:W3:Y:S01]  /*7280*/  F2I.S16.TRUNC.NTZ R2, R27 ;  /* 0x0000001b00027305 */ /* 0x000ee2000020e900 */
[----:B------:R-:W-:Y:S02]  /*7290*/  @P4 SEL R9, R9, 0x7f, P3 ;  /* 0x0000007f09094807 */ /* 0x000fe40001800000 */
[----:B------:R-:W-:Y:S02]  /*72a0*/  @P5 SEL R0, R0, 0x7f, P6 ;  /* 0x0000007f00005807 */ /* 0x000fe40003000000 */
[----:B------:R-:W-:Y:S02]  /*72b0*/  FSETP.GEU.AND P3, PT, R4, 127, PT ;  /* 0x42fe00000400780b */ /* 0x000fe40003f6e000 */
[----:B------:R-:W-:Y:S02]  /*72c0*/  FSETP.GEU.AND P4, PT, R3, 127, PT ;  /* 0x42fe00000300780b */ /* 0x000fe40003f8e000 */
[----:B------:R-:W-:Y:S02]  /*72d0*/  FSETP.GEU.AND P5, PT, R27, 127, PT ;  /* 0x42fe00001b00780b */ /* 0x000fe40003fae000 */
[----:B------:R-:W-:-:S02]  /*72e0*/  FSETP.NAN.AND P2, PT, R5, R5, PT ;  /* 0x000000050500720b */ /* 0x000fc40003f48000 */
[----:B0-----:R-:W-:Y:S02]  /*72f0*/  LOP3.LUT R5, R10, 0xffff, RZ, 0xc0, !PT ;  /* 0x0000ffff0a057812 */ /* 0x001fe400078ec0ff */
[----:B------:R-:W-:Y:S02]  /*7300*/  FSETP.NAN.AND P6, PT, R4, R4, PT ;  /* 0x000000040400720b */ /* 0x000fe40003fc8000 */
[----:B------:R-:W-:Y:S02]  /*7310*/  @P0 SEL R5, R5, 0x7f, P2 ;  /* 0x0000007f05050807 */ /* 0x000fe40001000000 */
[----:B------:R-:W-:Y:S02]  /*7320*/  FSETP.NAN.AND P0, PT, R3, R3, PT ;  /* 0x000000030300720b */ /* 0x000fe40003f08000 */
[----:B------:R-:W-:Y:S02]  /*7330*/  FSETP.NAN.AND P2, PT, R27, R27, PT ;  /* 0x0000001b1b00720b */ /* 0x000fe40003f48000 */
[----:B-1----:R-:W-:-:S02]  /*7340*/  LOP3.LUT R11, R11, 0xffff, RZ, 0xc0, !PT ;  /* 0x0000ffff0b0b7812 */ /* 0x002fc400078ec0ff */
[----:B--2---:R-:W-:Y:S02]  /*7350*/  LOP3.LUT R8, R8, 0xffff, RZ, 0xc0, !PT ;  /* 0x0000ffff08087812 */ /* 0x004fe400078ec0ff */
[----:B---3--:R-:W-:Y:S02]  /*7360*/  LOP3.LUT R2, R2, 0xffff, RZ, 0xc0, !PT ;  /* 0x0000ffff02027812 */ /* 0x008fe400078ec0ff */
[----:B------:R-:W-:Y:S02]  /*7370*/  @P3 SEL R11, R11, 0x7f, P6 ;  /* 0x0000007f0b0b3807 */ /* 0x000fe40003000000 */
[----:B------:R-:W-:Y:S02]  /*7380*/  @P4 SEL R8, R8, 0x7f, P0 ;  /* 0x0000007f08084807 */ /* 0x000fe40000000000 */
[----:B------:R-:W-:Y:S02]  /*7390*/  @P5 SEL R2, R2, 0x7f, P2 ;  /* 0x0000007f02025807 */ /* 0x000fe40001000000 */
[----:B------:R-:W-:-:S02]  /*73a0*/  PRMT R7, R7, 0x3340, R6 ;  /* 0x0000334007077816 */ /* 0x000fc40000000006 */
[----:B------:R-:W-:Y:S02]  /*73b0*/  PRMT R0, R9, 0x3340, R0 ;  /* 0x0000334009007816 */ /* 0x000fe40000000000 */
[----:B------:R-:W-:Y:S02]  /*73c0*/  PRMT R5, R5, 0x3340, R8 ;  /* 0x0000334005057816 */ /* 0x000fe40000000008 */
[----:B------:R-:W-:Y:S02]  /*73d0*/  PRMT R2, R11, 0x3340, R2 ;  /* 0x000033400b027816 */ /* 0x000fe40000000002 */
[----:B------:R-:W-:Y:S02]  /*73e0*/  PRMT R14, R7, 0x5410, R0 ;  /* 0x00005410070e7816 */ /* 0x000fe40000000000 */
[C---:B------:R-:W-:Y:S02]  /*73f0*/  IADD3 R4, P0, R20.reuse, c[0x0][0x1c0], RZ ;  /* 0x0000700014047a10 */ /* 0x040fe40007f1e0ff */
[C---:B------:R-:W-:Y:S01]  /*7400*/  IADD3 R0, R20.reuse, 0x400, RZ ;  /* 0x0000040014007810 */ /* 0x040fe20007ffe0ff */
[----:B------:R-:W-:Y:S01]  /*7410*/  CS2R R8, SRZ ;  /* 0x0000000000087805 */ /* 0x000fe2000001ff00 */
[----:B------:R-:W-:Y:S01]  /*7420*/  PRMT R15, R5, 0x5410, R2 ;  /* 0x00005410050f7816 */ /* 0x000fe20000000002 */
[----:B------:R-:W-:Y:S01]  /*7430*/  CS2R R10, SRZ ;  /* 0x00000000000a7805 */ /* 0x000fe2000001ff00 */
[----:B------:R-:W-:Y:S01]  /*7440*/  LEA.HI.X.SX32 R5, R20, c[0x0][0x1c4], 0x1, P0 ;  /* 0x0000710014057a11 */ /* 0x000fe200000f0eff */
[----:B------:R-:W-:-:S04]  /*7450*/  IMAD.WIDE R2, R0, R21, c[0x0][0x1a8] ;  /* 0x00006a0000027625 */ /* 0x000fc800078e0215 */
[----:B------:R0:W-:Y:S04]  /*7460*/  @!P1 STG.E.64 [R4.64], R14 ;  /* 0x0000000e04009986 */ /* 0x0001e8000c101b04 */
[----:B------:R-:W2:Y:S01]  /*7470*/  @!P1 LDG.E.EF.128 R8, [R2.64] ;  /* 0x0000000402089981 */ /* 0x000ea2000c0e1d00 */
[----:B------:R-:W-:Y:S01]  /*7480*/  IADD3 R20, R20, 0x800, RZ ;  /* 0x0000080014147810 */ /* 0x000fe20007ffe0ff */
[C---:B--2---:R-:W-:Y:S01]  /*7490*/  IMAD.U32 R7, R8.reuse, 0x10000, RZ ;  /* 0x0001000008077824 */ /* 0x044fe200078e00ff */
[----:B------:R-:W-:-:S03]  /*74a0*/  PRMT R8, R8, 0x7632, R8 ;  /* 0x0000763208087816 */ /* 0x000fc60000000008 */
[----:B------:R-:W-:Y:S01]  /*74b0*/  FMUL R6, R18, R7 ;  /* 0x0000000712067220 */ /* 0x000fe20000400000 */
[C---:B------:R-:W-:Y:S02]  /*74c0*/  IMAD.U32 R7, R9.reuse, 0x10000, RZ ;  /* 0x0001000009077824 */ /* 0x040fe400078e00ff */
[----:B------:R-:W-:Y:S02]  /*74d0*/  IMAD.U32 R3, R8, 0x10000, RZ ;  /* 0x0001000008037824 */ /* 0x000fe400078e00ff */
[C---:B------:R-:W-:Y:S01]  /*74e0*/  FMUL R12, R18.reuse, R7 ;  /* 0x00000007120c7220 */ /* 0x040fe20000400000 */
[----:B------:R-:W1:Y:S01]  /*74f0*/  FRND R6, R6 ;  /* 0x0000000600067307 */ /* 0x000e620000201000 */
[----:B------:R-:W-:Y:S01]  /*7500*/  FMUL R2, R18, R3 ;  /* 0x0000000312027220 */ /* 0x000fe20000400000 */
[----:B------:R-:W-:Y:S01]  /*7510*/  PRMT R9, R9, 0x7632, R9 ;  /* 0x0000763209097816 */ /* 0x000fe20000000009 */
[----:B------:R-:W-:-:S05]  /*7520*/  IMAD.U32 R13, R10, 0x10000, RZ ;  /* 0x000100000a0d7824 */ /* 0x000fca00078e00ff */
[----:B------:R-:W2:Y:S01]  /*7530*/  FRND R12, R12 ;  /* 0x0000000c000c7307 */ /* 0x000ea20000201000 */
[----:B------:R-:W-:Y:S01]  /*7540*/  FMUL R13, R18, R13 ;  /* 0x0000000d120d7220 */ /* 0x000fe20000400000 */
[----:B------:R-:W-:-:S06]  /*7550*/  IMAD.U32 R9, R9, 0x10000, RZ ;  /* 0x0001000009097824 */ /* 0x000fcc00078e00ff */
[----:B------:R-:W3:Y:S01]  /*7560*/  FRND R2, R2 ;  /* 0x0000000200027307 */ /* 0x000ee20000201000 */
[----:B------:R-:W-:Y:S01]  /*7570*/  IMAD.U32 R7, R11, 0x10000, RZ ;  /* 0x000100000b077824 */ /* 0x000fe200078e00ff */
[----:B-1----:R-:W-:Y:S01]  /*7580*/  FSETP.GT.AND P2, PT, R6, -127, PT ;  /* 0xc2fe00000600780b */ /* 0x002fe20003f44000 */
[----:B------:R-:W-:Y:S01]  /*7590*/  FMUL R9, R18, R9 ;  /* 0x0000000912097220 */ /* 0x000fe20000400000 */
[----:B------:R-:W-:Y:S01]  /*75a0*/  PRMT R10, R10, 0x7632, R10 ;  /* 0x000076320a0a7816 */ /* 0x000fe2000000000a */
[----:B------:R-:W-:-:S03]  /*75b0*/  FMUL R7, R18, R7 ;  /* 0x0000000712077220 */ /* 0x000fc60000400000 */
[----:B------:R-:W1:Y:S01]  /*75c0*/  FRND R13, R13 ;  /* 0x0000000d000d7307 */ /* 0x000e620000201000 */
[----:B--2---:R-:W-:Y:S01]  /*75d0*/  FSETP.GT.AND P4, PT, R12, -127, PT ;  /* 0xc2fe00000c00780b */ /* 0x004fe20003f84000 */
[----:B------:R-:W-:Y:S01]  /*75e0*/  IMAD.U32 R3, R10, 0x10000, RZ ;  /* 0x000100000a037824 */ /* 0x000fe200078e00ff */
[----:B------:R-:W-:Y:S02]  /*75f0*/  PRMT R11, R11, 0x7632, R11 ;  /* 0x000076320b0b7816 */ /* 0x000fe4000000000b */
[----:B------:R-:W-:-:S03]  /*7600*/  FSETP.NAN.AND P3, PT, R6, R6, PT ;  /* 0x000000060600720b */ /* 0x000fc60003f68000 */
[----:B------:R-:W2:Y:S01]  /*7610*/  FRND R9, R9 ;  /* 0x0000000900097307 */ /* 0x000ea20000201000 */
[----:B---3--:R-:W-:Y:S01]  /*7620*/  FSETP.GT.AND P0, PT, R2, -127, PT ;  /* 0xc2fe00000200780b */ /* 0x008fe20003f04000 */
[----:B------:R-:W-:Y:S01]  /*7630*/  FMUL R3, R18, R3 ;  /* 0x0000000312037220 */ /* 0x000fe20000400000 */
[----:B------:R-:W-:Y:S01]  /*7640*/  IMAD.U32 R11, R11, 0x10000, RZ ;  /* 0x000100000b0b7824 */ /* 0x000fe200078e00ff */
[----:B------:R-:W-:-:S04]  /*7650*/  @!P2 FSEL R6, R6, -127, P3 ;  /* 0xc2fe00000606a808 */ /* 0x000fc80001800000 */
[----:B------:R-:W3:Y:S01]  /*7660*/  FRND R7, R7 ;  /* 0x0000000700077307 */ /* 0x000ee20000201000 */
[----:B------:R-:W-:Y:S01]  /*7670*/  FSETP.NAN.AND P2, PT, R12, R12, PT ;  /* 0x0000000c0c00720b */ /* 0x000fe20003f48000 */
[----:B------:R-:W-:Y:S01]  /*7680*/  FMUL R11, R18, R11 ;  /* 0x0000000b120b7220 */ /* 0x000fe20000400000 */
[----:B-1----:R-:W-:Y:S02]  /*7690*/  FSETP.GT.AND P3, PT, R13, -127, PT ;  /* 0xc2fe00000d00780b */ /* 0x002fe40003f64000 */
[----:B------:R-:W-:-:S03]  /*76a0*/  @!P4 FSEL R12, R12, -127, P2 ;  /* 0xc2fe00000c0cc808 */ /* 0x000fc60001000000 */
[----:B------:R-:W1:Y:S01]  /*76b0*/  FRND R3, R3 ;  /* 0x0000000300037307 */ /* 0x000e620000201000 */
[----:B------:R-:W-:-:S04]  /*76c0*/  FSETP.NAN.AND P2, PT, R2, R2, PT ;  /* 0x000000020200720b */ /* 0x000fc80003f48000 */
[----:B------:R-:W-:-:S03]  /*76d0*/  @!P0 FSEL R2, R2, -127, P2 ;  /* 0xc2fe000002028808 */ /* 0x000fc60001000000 */
[----:B------:R-:W4:Y:S01]  /*76e0*/  FRND R11, R11 ;  /* 0x0000000b000b7307 */ /* 0x000f220000201000 */
[----:B--2---:R-:W-:Y:S02]  /*76f0*/  FSETP.GT.AND P2, PT, R9, -127, PT ;  /* 0xc2fe00000900780b */ /* 0x004fe40003f44000 */
[----:B---3--:R-:W-:Y:S02]  /*7700*/  FSETP.GT.AND P4, PT, R7, -127, PT ;  /* 0xc2fe00000700780b */ /* 0x008fe40003f84000 */
[----:B------:R-:W-:-:S03]  /*7710*/  FSETP.NAN.AND P0, PT, R13, R13, PT ;  /* 0x0000000d0d00720b */ /* 0x000fc60003f08000 */
[----:B0-----:R-:W0:Y:S01]  /*7720*/  F2I.S16.TRUNC.NTZ R4, R2 ;  /* 0x0000000200047305 */ /* 0x001e22000020e900 */
[----:B------:R-:W-:Y:S02]  /*7730*/  @!P3 FSEL R13, R13, -127, P0 ;  /* 0xc2fe00000d0db808 */ /* 0x000fe40000000000 */
[----:B-1----:R-:W-:Y:S02]  /*7740*/  FSETP.GT.AND P5, PT, R3, -127, PT ;  /* 0xc2fe00000300780b */ /* 0x002fe40003fa4000 */
[----:B------:R-:W-:Y:S02]  /*7750*/  FSETP.NAN.AND P6, PT, R9, R9, PT ;  /* 0x000000090900720b */ /* 0x000fe40003fc8000 */
[----:B------:R-:W-:Y:S01]  /*7760*/  FSETP.GEU.AND P3, PT, R2, 127, PT ;  /* 0x42fe00000200780b */ /* 0x000fe20003f6e000 */
[----:B------:R-:W1:Y:S01]  /*7770*/  F2I.S16.TRUNC.NTZ R5, R6 ;  /* 0x0000000600057305 */ /* 0x000e62000020e900 */
[----:B------:R-:W-:Y:S02]  /*7780*/  FSETP.NAN.AND P0, PT, R7, R7, PT ;  /* 0x000000070700720b */ /* 0x000fe40003f08000 */
[----:B------:R-:W-:-:S02]  /*7790*/  @!P2 FSEL R9, R9, -127, P6 ;  /* 0xc2fe00000909a808 */ /* 0x000fc40003000000 */
[----:B----4-:R-:W-:Y:S02]  /*77a0*/  FSETP.GT.AND P2, PT, R11, -127, PT ;  /* 0xc2fe00000b00780b */ /* 0x010fe40003f44000 */
        /* <DEDUP_REMOVED lines=9> */
[----:B------:R-:W-:Y:S01]  /*7840*/  FSETP.NAN.AND P6, PT, R11, R11, PT ;  /* 0x0000000b0b00720b */ /* 0x000fe20003fc8000 */
[----:B------:R-:W0:Y:S01]  /*7850*/  F2I.S16.TRUNC.NTZ R10, R13 ;  /* 0x0000000d000a7305 */ /* 0x000e22000020e900 */
[----:B------:R-:W-:Y:S02]  /*7860*/  FSETP.GEU.AND P4, PT, R12, 127, PT ;  /* 0x42fe00000c00780b */ /* 0x000fe40003f8e000 */
[----:B------:R-:W-:-:S02]  /*7870*/  FSETP.GEU.AND P5, PT, R9, 127, PT ;  /* 0x42fe00000900780b */ /* 0x000fc40003fae000 */
[----:B------:R-:W-:Y:S02]  /*7880*/  FSETP.NAN.AND P3, PT, R6, R6, PT ;  /* 0x000000060600720b */ /* 0x000fe40003f68000 */
[----:B-1----:R-:W-:Y:S02]  /*7890*/  LOP3.LUT R15, R5, 0xffff, RZ, 0xc0, !PT ;  /* 0x0000ffff050f7812 */ /* 0x002fe400078ec0ff */
[----:B------:R-:W-:Y:S01]  /*78a0*/  @!P2 FSEL R11, R11, -127, P6 ;  /* 0xc2fe00000b0ba808 */ /* 0x000fe20003000000 */
[----:B------:R-:W1:Y:S01]  /*78b0*/  F2I.S16.TRUNC.NTZ R14, R7 ;  /* 0x00000007000e7305 */ /* 0x000e62000020e900 */
[----:B--2---:R-:W-:Y:S02]  /*78c0*/  LOP3.LUT R5, R8, 0xffff, RZ, 0xc0, !PT ;  /* 0x0000ffff08057812 */ /* 0x004fe400078ec0ff */
[----:B------:R-:W-:Y:S02]  /*78d0*/  @P0 SEL R15, R15, 0x7f, P3 ;  /* 0x0000007f0f0f0807 */ /* 0x000fe40001800000 */
[----:B------:R-:W-:-:S03]  /*78e0*/  FSETP.GEU.AND P0, PT, R13, 127, PT ;  /* 0x42fe00000d00780b */ /* 0x000fc60003f0e000 */
[----:B------:R1:W2:Y:S01]  /*78f0*/  F2I.S16.TRUNC.NTZ R6, R3 ;  /* 0x0000000300067305 */ /* 0x0002a2000020e900 */
[----:B------:R-:W-:Y:S02]  /*7900*/  FSETP.NAN.AND P3, PT, R12, R12, PT ;  /* 0x0000000c0c00720b */ /* 0x000fe40003f68000 */
[----:B------:R-:W-:Y:S02]  /*7910*/  FSETP.NAN.AND P6, PT, R9, R9, PT ;  /* 0x000000090900720b */ /* 0x000fe40003fc8000 */
[----:B---3--:R-:W-:-:S03]  /*7920*/  LOP3.LUT R2, R2, 0xffff, RZ, 0xc0, !PT ;  /* 0x0000ffff02027812 */ /* 0x008fc600078ec0ff */
        /* <DEDUP_REMOVED lines=22> */
[----:B------:R-:W-:Y:S01]  /*7a90*/  IADD3 R4, P0, R0, c[0x0][0x1c0], RZ ;  /* 0x0000700000047a10 */ /* 0x000fe20007f1e0ff */
[----:B------:R-:W-:Y:S01]  /*7aa0*/  CS2R R8, SRZ ;  /* 0x0000000000087805 */ /* 0x000fe2000001ff00 */
[----:B------:R-:W-:Y:S01]  /*7ab0*/  PRMT R14, R15, 0x5410, R2 ;  /* 0x000054100f0e7816 */ /* 0x000fe20000000002 */
[----:B------:R-:W-:Y:S01]  /*7ac0*/  CS2R R10, SRZ ;  /* 0x00000000000a7805 */ /* 0x000fe2000001ff00 */
[----:B------:R-:W-:Y:S01]  /*7ad0*/  PRMT R15, R6, 0x5410, R3 ;  /* 0x00005410060f7816 */ /* 0x000fe20000000003 */
[----:B------:R-:W-:Y:S01]  /*7ae0*/  IMAD.WIDE R2, R20, R21, c[0x0][0x1a8] ;  /* 0x00006a0014027625 */ /* 0x000fe200078e0215 */
[----:B------:R-:W-:-:S05]  /*7af0*/  LEA.HI.X.SX32 R5, R0, c[0x0][0x1c4], 0x1, P0 ;  /* 0x0000710000057a11 */ /* 0x000fca00000f0eff */
[----:B------:R0:W-:Y:S04]  /*7b00*/  @!P1 STG.E.64 [R4.64], R14 ;  /* 0x0000000e04009986 */ /* 0x0001e8000c101b04 */
[----:B------:R-:W2:Y:S02]  /*7b10*/  @!P1 LDG.E.EF.128 R8, [R2.64] ;  /* 0x0000000402089981 */ /* 0x000ea4000c0e1d00 */
[----:B--2---:R-:W-:-:S04]  /*7b20*/  IMAD.U32 R7, R8, 0x10000, RZ ;  /* 0x0001000008077824 */ /* 0x004fc800078e00ff */
[----:B------:R-:W-:Y:S01]  /*7b30*/  FMUL R0, R18, R7 ;  /* 0x0000000712007220 */ /* 0x000fe20000400000 */
[----:B------:R-:W-:Y:S01]  /*7b40*/  IMAD.U32 R7, R9, 0x10000, RZ ;  /* 0x0001000009077824 */ /* 0x000fe200078e00ff */
[----:B------:R-:W-:Y:S01]  /*7b50*/  PRMT R8, R8, 0x7632, R8 ;  /* 0x0000763208087816 */ /* 0x000fe20000000008 */
[----:B------:R-:W-:Y:S01]  /*7b60*/  IMAD.U32 R13, R10, 0x10000, RZ ;  /* 0x000100000a0d7824 */ /* 0x000fe200078e00ff */
[----:B------:R1:W2:Y:S01]  /*7b70*/  FRND R12, R0 ;  /* 0x00000000000c7307 */ /* 0x0002a20000201000 */
[C---:B------:R-:W-:Y:S02]  /*7b80*/  FMUL R6, R18.reuse, R7 ;  /* 0x0000000712067220 */ /* 0x040fe40000400000 */
[----:B------:R-:W-:Y:S01]  /*7b90*/  FMUL R13, R18, R13 ;  /* 0x0000000d120d7220 */ /* 0x000fe20000400000 */
[----:B------:R-:W-:-:S04]  /*7ba0*/  IMAD.U32 R3, R8, 0x10000, RZ ;  /* 0x0001000008037824 */ /* 0x000fc800078e00ff */
[----:B------:R-:W3:Y:S01]  /*7bb0*/  FRND R6, R6 ;  /* 0x0000000600067307 */ /* 0x000ee20000201000 */
[----:B-1----:R-:W-:Y:S01]  /*7bc0*/  FMUL R0, R18, R3 ;  /* 0x0000000312007220 */ /* 0x002fe20000400000 */
[----:B------:R-:W-:Y:S01]  /*7bd0*/  IMAD.U32 R7, R11, 0x10000, RZ ;  /* 0x000100000b077824 */ /* 0x000fe200078e00ff */
[----:B------:R-:W-:-:S05]  /*7be0*/  PRMT R9, R9, 0x7632, R9 ;  /* 0x0000763209097816 */ /* 0x000fca0000000009 */
[----:B------:R-:W1:Y:S01]  /*7bf0*/  FRND R13, R13 ;  /* 0x0000000d000d7307 */ /* 0x000e620000201000 */
[----:B--2---:R-:W-:Y:S01]  /*7c00*/  FSETP.GT.AND P2, PT, R12, -127, PT ;  /* 0xc2fe00000c00780b */ /* 0x004fe20003f44000 */
[----:B------:R-:W-:Y:S01]  /*7c10*/  FMUL R7, R18, R7 ;  /* 0x0000000712077220 */ /* 0x000fe20000400000 */
[----:B------:R-:W-:-:S05]  /*7c20*/  IMAD.U32 R9, R9, 0x10000, RZ ;  /* 0x0001000009097824 */ /* 0x000fca00078e00ff */
[----:B------:R-:W2:Y:S01]  /*7c30*/  FRND R0, R0 ;  /* 0x0000000000007307 */ /* 0x000ea20000201000 */
[----:B---3--:R-:W-:Y:S01]  /*7c40*/  FSETP.GT.AND P3, PT, R6, -127, PT ;  /* 0xc2fe00000600780b */ /* 0x008fe20003f64000 */
[----:B------:R-:W-:Y:S01]  /*7c50*/  FMUL R9, R18, R9 ;  /* 0x0000000912097220 */ /* 0x000fe20000400000 */
[----:B------:R-:W-:Y:S02]  /*7c60*/  PRMT R10, R10, 0x7632, R10 ;  /* 0x000076320a0a7816 */ /* 0x000fe4000000000a */
[----:B------:R-:W-:-:S03]  /*7c70*/  FSETP.NAN.AND P4, PT, R12, R12, PT ;  /* 0x0000000c0c00720b */ /* 0x000fc60003f88000 */
[----:B------:R-:W3:Y:S01]  /*7c80*/  FRND R7, R7 ;  /* 0x0000000700077307 */ /* 0x000ee20000201000 */
[----:B-1----:R-:W-:Y:S01]  /*7c90*/  FSETP.GT.AND P0, PT, R13, -127, PT ;  /* 0xc2fe00000d00780b */ /* 0x002fe20003f04000 */
[----:B------:R-:W-:Y:S01]  /*7ca0*/  IMAD.U32 R3, R10, 0x10000, RZ ;  /* 0x000100000a037824 */ /* 0x000fe200078e00ff */
[----:B------:R-:W-:Y:S02]  /*7cb0*/  PRMT R11, R11, 0x7632, R11 ;  /* 0x000076320b0b7816 */ /* 0x000fe4000000000b */
[----:B------:R-:W-:Y:S02]  /*7cc0*/  @!P2 FSEL R12, R12, -127, P4 ;  /* 0xc2fe00000c0ca808 */ /* 0x000fe40002000000 */
[----:B------:R-:W-:Y:S01]  /*7cd0*/  FSETP.NAN.AND P4, PT, R6, R6, PT ;  /* 0x000000060600720b */ /* 0x000fe20003f88000 */
[----:B------:R-:W1:Y:S01]  /*7ce0*/  FRND R9, R9 ;  /* 0x0000000900097307 */ /* 0x000e620000201000 */
[----:B--2---:R-:W-:Y:S01]  /*7cf0*/  FSETP.GT.AND P2, PT, R0, -127, PT ;  /* 0xc2fe00000000780b */ /* 0x004fe20003f44000 */
[----:B------:R-:W-:Y:S01]  /*7d00*/  FMUL R3, R18, R3 ;  /* 0x0000000312037220 */ /* 0x000fe20000400000 */
[----:B------:R-:W-:Y:S01]  /*7d10*/  IMAD.U32 R11, R11, 0x10000, RZ ;  /* 0x000100000b0b7824 */ /* 0x000fe200078e00ff */
[----:B------:R-:W-:-:S02]  /*7d20*/  @!P3 FSEL R6, R6, -127, P4 ;  /* 0xc2fe00000606b808 */ /* 0x000fc40002000000 */
[C---:B------:R-:W-:Y:S01]  /*7d30*/  FSETP.NAN.AND P4, PT, R13.reuse, R13, PT ;  /* 0x0000000d0d00720b */ /* 0x040fe20003f88000 */
[----:B------:R-:W-:Y:S01]  /*7d40*/  FMUL R11, R18, R11 ;  /* 0x0000000b120b7220 */ /* 0x000fe20000400000 */
[----:B------:R-:W2:Y:S02]  /*7d50*/  FRND R3, R3 ;  /* 0x0000000300037307 */ /* 0x000ea40000201000 */
[----:B------:R-:W-:Y:S02]  /*7d60*/  @!P0 FSEL R13, R13, -127, P4 ;  /* 0xc2fe00000d0d8808 */ /* 0x000fe40002000000 */
[C---:B------:R-:W-:Y:S02]  /*7d70*/  FSETP.NAN.AND P0, PT, R0.reuse, R0, PT ;  /* 0x000000000000720b */ /* 0x040fe40003f08000 */
[----:B---3--:R-:W-:Y:S02]  /*7d80*/  FSETP.GT.AND P3, PT, R7, -127, PT ;  /* 0xc2fe00000700780b */ /* 0x008fe40003f64000 */
[----:B------:R-:W3:Y:S01]  /*7d90*/  FRND R11, R11 ;  /* 0x0000000b000b7307 */ /* 0x000ee20000201000 */
[----:B------:R-:W-:-:S02]  /*7da0*/  @!P2 FSEL R0, R0, -127, P0 ;  /* 0xc2fe00000000a808 */ /* 0x000fc40000000000 */
[----:B-1----:R-:W-:Y:S02]  /*7db0*/  FSETP.GT.AND P0, PT, R9, -127, PT ;  /* 0xc2fe00000900780b */ /* 0x002fe40003f04000 */
[----:B------:R-:W-:-:S03]  /*7dc0*/  FSETP.NAN.AND P2, PT, R7, R7, PT ;  /* 0x000000070700720b */ /* 0x000fc60003f48000 */
[----:B------:R-:W1:Y:S01]  /*7dd0*/  F2I.S16.TRUNC.NTZ R2, R0 ;  /* 0x0000000000027305 */ /* 0x000e62000020e900 */
[----:B--2---:R-:W-:Y:S02]  /*7de0*/  FSETP.GT.AND P4, PT, R3, -127, PT ;  /* 0xc2fe00000300780b */ /* 0x004fe40003f84000 */
[----:B------:R-:W-:Y:S02]  /*7df0*/  @!P3 FSEL R7, R7, -127, P2 ;  /* 0xc2fe00000707b808 */ /* 0x000fe40001000000 */
[C---:B------:R-:W-:Y:S02]  /*7e00*/  FSETP.NAN.AND P5, PT, R9.reuse, R9, PT ;  /* 0x000000090900720b */ /* 0x040fe40003fa8000 */
[----:B------:R-:W-:Y:S01]  /*7e10*/  FSETP.GEU.AND P2, PT, R0, 127, PT ;  /* 0x42fe00000000780b */ /* 0x000fe20003f4e000 */
[----:B0-----:R-:W0:Y:S01]  /*7e20*/  F2I.S16.TRUNC.NTZ R4, R12 ;  /* 0x0000000c00047305 */ /* 0x001e22000020e900 */
[----:B------:R-:W-:Y:S02]  /*7e30*/  @!P0 FSEL R9, R9, -127, P5 ;  /* 0xc2fe000009098808 */ /* 0x000fe40002800000 */
[----:B---3--:R-:W-:-:S02]  /*7e40*/  FSETP.GT.AND P0, PT, R11, -127, PT ;  /* 0xc2fe00000b00780b */ /* 0x008fc40003f04000 */
[----:B------:R-:W-:Y:S02]  /*7e50*/  FSETP.NAN.AND P3, PT, R0, R0, PT ;  /* 0x000000000000720b */ /* 0x000fe40003f68000 */
[----:B------:R-:W-:Y:S01]  /*7e60*/  FSETP.GEU.AND P5, PT, R12, 127, PT ;  /* 0x42fe00000c00780b */ /* 0x000fe20003fae000 */
[----:B------:R-:W2:Y:S01]  /*7e70*/  F2I.S16.TRUNC.NTZ R5, R6 ;  /* 0x0000000600057305 */ /* 0x000ea2000020e900 */
[----:B------:R-:W-:Y:S02]  /*7e80*/  FSETP.NAN.AND P6, PT, R3, R3, PT ;  /* 0x000000030300720b */ /* 0x000fe40003fc8000 */
[----:B-1----:R-:W-:-:S05]  /*7e90*/  LOP3.LUT R2, R2, 0xffff, RZ, 0xc0, !PT ;  /* 0x0000ffff02027812 */ /* 0x002fca00078ec0ff */
[----:B------:R-:W1:Y:S01]  /*7ea0*/  F2I.S16.TRUNC.NTZ R0, R9 ;  /* 0x0000000900007305 */ /* 0x000e62000020e900 */
[----:B------:R-:W-:Y:S02]  /*7eb0*/  @!P4 FSEL R3, R3, -127, P6 ;  /* 0xc2fe00000303c808 */ /* 0x000fe40003000000 */
[----:B------:R-:W-:Y:S02]  /*7ec0*/  @P2 SEL R2, R2, 0x7f, P3 ;  /* 0x0000007f02022807 */ /* 0x000fe40001800000 */
[----:B------:R-:W-:Y:S02]  /*7ed0*/  FSETP.NAN.AND P3, PT, R11, R11, PT ;  /* 0x0000000b0b00720b */ /* 0x000fe40003f68000 */
[----:B------:R-:W-:Y:S02]  /*7ee0*/  FSETP.GEU.AND P2, PT, R6, 127, PT ;  /* 0x42fe00000600780b */ /* 0x000fe40003f4e000 */
[----:B0-----:R-:W-:Y:S02]  /*7ef0*/  LOP3.LUT R15, R4, 0xffff, RZ, 0xc0, !PT ;  /* 0x0000ffff040f7812 */ /* 0x001fe400078ec0ff */
[----:B------:R-:W-:Y:S01]  /*7f00*/  FSETP.GEU.AND P4, PT, R9, 127, PT ;  /* 0x42fe00000900780b */ /* 0x000fe20003f8e000 */
[----:B------:R-:W0:Y:S01]  /*7f10*/  F2I.S16.TRUNC.NTZ R4, R3 ;  /* 0x0000000300047305 */ /* 0x000e22000020e900 */
[----:B------:R-:W-:-:S02]  /*7f20*/  FSETP.NAN.AND P6, PT, R12, R12, PT ;  /* 0x0000000c0c00720b */ /* 0x000fc40003fc8000 */
[----:B------:R-:W-:Y:S02]  /*7f30*/  @!P0 FSEL R11, R11, -127, P3 ;  /* 0xc2fe00000b0b8808 */ /* 0x000fe40001800000 */
[----:B------:R-:W-:Y:S02]  /*7f40*/  @P5 SEL R15, R15, 0x7f, P6 ;  /* 0x0000007f0f0f5807 */ /* 0x000fe40003000000 */
[----:B------:R-:W-:Y:S01]  /*7f50*/  FSETP.NAN.AND P6, PT, R6, R6, PT ;  /* 0x000000060600720b */ /* 0x000fe20003fc8000 */
[----:B------:R-:W3:Y:S01]  /*7f60*/  F2I.S16.TRUNC.NTZ R8, R13 ;  /* 0x0000000d00087305 */ /* 0x000ee2000020e900 */
[----:B------:R-:W-:Y:S02]  /*7f70*/  FSETP.GEU.AND P3, PT, R3, 127, PT ;  /* 0x42fe00000300780b */ /* 0x000fe40003f6e000 */
[----:B------:R-:W-:Y:S02]  /*7f80*/  FSETP.NAN.AND P5, PT, R9, R9, PT ;  /* 0x000000090900720b */ /* 0x000fe40003fa8000 */
[----:B--2---:R-:W-:-:S03]  /*7f90*/  LOP3.LUT R5, R5, 0xffff, RZ, 0xc0, !PT ;  /* 0x0000ffff05057812 */ /* 0x004fc600078ec0ff */
[----:B------:R3:W2:Y:S01]  /*7fa0*/  F2I.S16.TRUNC.NTZ R10, R7 ;  /* 0x00000007000a7305 */ /* 0x0006a2000020e900 */
[----:B-1----:R-:W-:-:S07]  /*7fb0*/  LOP3.LUT R0, R0, 0xffff, RZ, 0xc0, !PT ;  /* 0x0000ffff00007812 */ /* 0x002fce00078ec0ff */
[----:B------:R-:W1:Y:S01]  /*7fc0*/  F2I.S16.TRUNC.NTZ R6, R11 ;  /* 0x0000000b00067305 */ /* 0x000e62000020e900 */
        /* <DEDUP_REMOVED lines=11> */
[----:B---3--:R-:W-:-:S02]  /*8080*/  LOP3.LUT R7, R8, 0xffff, RZ, 0xc0, !PT ;  /* 0x0000ffff08077812 */ /* 0x008fc400078ec0ff */
[----:B--2---:R-:W-:Y:S02]  /*8090*/  LOP3.LUT R3, R10, 0xffff, RZ, 0xc0, !PT ;  /* 0x0000ffff0a037812 */ /* 0x004fe400078ec0ff */
[----:B-1----:R-:W-:Y:S02]  /*80a0*/  LOP3.LUT R6, R6, 0xffff, RZ, 0xc0, !PT ;  /* 0x0000ffff06067812 */ /* 0x002fe400078ec0ff */
[----:B------:R-:W-:Y:S02]  /*80b0*/  @P2 SEL R7, R7, 0x7f, P5 ;  /* 0x0000007f07072807 */ /* 0x000fe40002800000 */
[----:B------:R-:W-:Y:S02]  /*80c0*/  @P6 SEL R3, R3, 0x7f, P0 ;  /* 0x0000007f03036807 */ /* 0x000fe40000000000 */
[----:B------:R-:W-:Y:S02]  /*80d0*/  @P4 SEL R6, R6, 0x7f, P3 ;  /* 0x0000007f06064807 */ /* 0x000fe40001800000 */
[----:B------:R-:W-:-:S02]  /*80e0*/  PRMT R15, R15, 0x3340, R2 ;  /* 0x000033400f0f7816 */ /* 0x000fc40000000002 */
[----:B------:R-:W-:Y:S02]  /*80f0*/  PRMT R0, R5, 0x3340, R0 ;  /* 0x0000334005007816 */ /* 0x000fe40000000000 */
[----:B------:R-:W-:Y:S02]  /*8100*/  PRMT R7, R7, 0x3340, R4 ;  /* 0x0000334007077816 */ /* 0x000fe40000000004 */
[C---:B------:R-:W-:Y:S02]  /*8110*/  IADD3 R2, P0, R20.reuse, c[0x0][0x1c0], RZ ;  /* 0x0000700014027a10 */ /* 0x040fe40007f1e0ff */
[----:B------:R-:W-:Y:S02]  /*8120*/  PRMT R6, R3, 0x3340, R6 ;  /* 0x0000334003067816 */ /* 0x000fe40000000006 */
[----:B------:R-:W-:Y:S02]  /*8130*/  PRMT R4, R15, 0x5410, R0 ;  /* 0x000054100f047816 */ /* 0x000fe40000000000 */
[----:B------:R-:W-:-:S02]  /*8140*/  LEA.HI.X.SX32 R3, R20, c[0x0][0x1c4], 0x1, P0 ;  /* 0x0000710014037a11 */ /* 0x000fc400000f0eff */
[----:B------:R-:W-:Y:S01]  /*8150*/  PRMT R5, R7, 0x5410, R6 ;  /* 0x0000541007057816 */ /* 0x000fe20000000006 */
[----:B------:R-:W-:Y:S06]  /*8160*/  @P1 EXIT ;  /* 0x000000000000194d */ /* 0x000fec0003800000 */
[----:B------:R-:W-:Y:S01]  /*8170*/  STG.E.64 [R2.64], R4 ;  /* 0x0000000402007986 */ /* 0x000fe2000c101b04 */
[----:B------:R-:W-:Y:S05]  /*8180*/  EXIT ;  /* 0x000000000000794d */ /* 0x000fea0003800000 */
.L_x_3:
[----:B------:R-:W-:-:S00]  /*8190*/  BRA `(.L_x_3) ;  /* 0xfffffff000007947 */ /* 0x000fc0000383ffff */
[----:B------:R-:W-:-:S00]  /*81a0*/  NOP ;  /* 0x0000000000007918 */ /* 0x000fc00000000000 */
        /* <DEDUP_REMOVED lines=13> */
.L_x_4:


//--------------------- .nv.global.init           --------------------------
	.section	.nv.global.init,"aw",@progbits
.nv.global.init:
	.type		_$_str,@object
	.size		_$_str,(.L_0 - _$_str)
_$_str:
        /*0000*/ 	.byte	0x5f, 0x5f, 0x43, 0x55, 0x44, 0x41, 0x5f, 0x46, 0x54, 0x5a, 0x00
.L_0:


//--------------------- .nv.shared.triton_red_fused__to_copy_add_amax_amin_clamp_mul_native_layer_norm_reciprocal_10 --------------------------
	.section	.nv.shared.triton_red_fused__to_copy_add_amax_amin_clamp_mul_native_layer_norm_reciprocal_10,"aw",@nobits
	.sectionflags	@""
	.align	16
